//
// Generated by NVIDIA NVVM Compiler
//
// Compiler Build ID: CL-36424714
// Cuda compilation tools, release 13.0, V13.0.88
// Based on NVVM 20.0.0
//

.version 9.0
.target sm_100
.address_size 64

	// .globl	_Z14tree_reductionPdddiddd
.func  (.param .b64 func_retval0) __internal_accurate_pow
(
	.param .b64 __internal_accurate_pow_param_0,
	.param .b64 __internal_accurate_pow_param_1
)
;
// _ZZ19tree_builder_sharedPdddidddE4tree has been demoted

.visible .entry _Z14tree_reductionPdddiddd(
	.param .u64 .ptr .align 1 _Z14tree_reductionPdddiddd_param_0,
	.param .f64 _Z14tree_reductionPdddiddd_param_1,
	.param .f64 _Z14tree_reductionPdddiddd_param_2,
	.param .u32 _Z14tree_reductionPdddiddd_param_3,
	.param .f64 _Z14tree_reductionPdddiddd_param_4,
	.param .f64 _Z14tree_reductionPdddiddd_param_5,
	.param .f64 _Z14tree_reductionPdddiddd_param_6
)
{
	.reg .pred 	%p<63>;
	.reg .b32 	%r<78>;
	.reg .b64 	%rd<11>;
	.reg .b64 	%fd<91>;

	ld.param.u64 	%rd5, [_Z14tree_reductionPdddiddd_param_0];
	ld.param.u32 	%r19, [_Z14tree_reductionPdddiddd_param_3];
	ld.param.f64 	%fd30, [_Z14tree_reductionPdddiddd_param_4];
	ld.param.f64 	%fd31, [_Z14tree_reductionPdddiddd_param_5];
	ld.param.f64 	%fd32, [_Z14tree_reductionPdddiddd_param_6];
	setp.lt.s32 	%p10, %r19, 1;
	@%p10 bra 	$L__BB0_33;
	cvta.to.global.u64 	%rd6, %rd5;
	mov.u32 	%r1, %tid.x;
	rcp.rn.f64 	%fd1, %fd30;
	mul.wide.u32 	%rd7, %r1, 8;
	add.s64 	%rd1, %rd6, %rd7;
	mov.f64 	%fd33, 0d3FF0000000000000;
	sub.f64 	%fd2, %fd33, %fd32;
	{
	.reg .b32 %temp; 
	mov.b64 	{%temp, %r2}, %fd31;
	}
	abs.f64 	%fd3, %fd31;
	and.b32  	%r20, %r19, 1;
	setp.eq.b32 	%p11, %r20, 1;
	not.pred 	%p12, %p11;
	mov.u32 	%r74, %r19;
	@%p12 bra 	$L__BB0_12;
	setp.ge.u32 	%p13, %r1, %r19;
	@%p13 bra 	$L__BB0_11;
	setp.neu.f64 	%p14, %fd31, 0d0000000000000000;
	setp.lt.s32 	%p15, %r2, 0;
	ld.global.f64 	%fd34, [%rd1+8];
	ld.global.f64 	%fd35, [%rd1];
	mul.f64 	%fd36, %fd2, %fd35;
	fma.rn.f64 	%fd4, %fd32, %fd34, %fd36;
	shl.b32 	%r21, %r1, 1;
	sub.s32 	%r22, %r21, %r19;
	add.s32 	%r3, %r22, 1;
	cvt.rn.f64.s32 	%fd5, %r3;
	{
	.reg .b32 %temp; 
	mov.b64 	{%temp, %r4}, %fd5;
	}
	shr.u32 	%r23, %r4, 20;
	and.b32  	%r24, %r23, 2047;
	add.s32 	%r25, %r24, -1012;
	mov.b64 	%rd8, %fd5;
	shl.b64 	%rd2, %rd8, %r25;
	setp.eq.s64 	%p60, %rd2, -9223372036854775808;
	{ // callseq 0, 0
	.param .b64 param0;
	st.param.f64 	[param0], %fd3;
	.param .b64 param1;
	st.param.f64 	[param1], %fd5;
	.param .b64 retval0;
	call.uni (retval0), 
	__internal_accurate_pow, 
	(
	param0, 
	param1
	);
	ld.param.f64 	%fd37, [retval0];
	} // callseq 0
	neg.f64 	%fd39, %fd37;
	selp.f64 	%fd40, %fd39, %fd37, %p60;
	selp.f64 	%fd86, %fd40, %fd37, %p15;
	@%p14 bra 	$L__BB0_5;
	setp.eq.s64 	%p17, %rd2, -9223372036854775808;
	abs.f64 	%fd41, %fd5;
	setp.neu.f64 	%p18, %fd41, 0d3FE0000000000000;
	and.pred  	%p60, %p18, %p17;
	selp.b32 	%r26, %r2, 0, %p60;
	setp.lt.s32 	%p19, %r4, 0;
	or.b32  	%r27, %r26, 2146435072;
	selp.b32 	%r28, %r27, %r26, %p19;
	mov.b32 	%r29, 0;
	mov.b64 	%fd86, {%r29, %r28};
$L__BB0_5:
	add.f64 	%fd42, %fd31, %fd5;
	{
	.reg .b32 %temp; 
	mov.b64 	{%temp, %r30}, %fd42;
	}
	and.b32  	%r31, %r30, 2146435072;
	setp.ne.s32 	%p20, %r31, 2146435072;
	@%p20 bra 	$L__BB0_10;
	setp.nan.f64 	%p21, %fd31, %fd31;
	@%p21 bra 	$L__BB0_9;
	setp.neu.f64 	%p22, %fd3, 0d7FF0000000000000;
	@%p22 bra 	$L__BB0_10;
	setp.lt.s32 	%p23, %r2, 0;
	setp.lt.s32 	%p24, %r4, 0;
	selp.b32 	%r32, 0, 2146435072, %p24;
	and.b32  	%r33, %r4, 2147483647;
	setp.ne.s32 	%p25, %r33, 1071644672;
	or.b32  	%r34, %r32, -2147483648;
	selp.b32 	%r35, %r34, %r32, %p25;
	selp.b32 	%r36, %r35, %r32, %p60;
	selp.b32 	%r37, %r36, %r32, %p23;
	mov.b32 	%r38, 0;
	mov.b64 	%fd86, {%r38, %r37};
	bra.uni 	$L__BB0_10;
$L__BB0_9:
	add.rn.f64 	%fd86, %fd31, %fd5;
$L__BB0_10:
	ld.param.f64 	%fd82, [_Z14tree_reductionPdddiddd_param_2];
	ld.param.f64 	%fd79, [_Z14tree_reductionPdddiddd_param_1];
	setp.eq.f64 	%p26, %fd31, 0d3FF0000000000000;
	setp.eq.s32 	%p27, %r3, 0;
	selp.f64 	%fd43, 0d3FF0000000000000, %fd86, %p27;
	selp.f64 	%fd44, 0d3FF0000000000000, %fd43, %p26;
	mul.f64 	%fd45, %fd79, %fd44;
	sub.f64 	%fd46, %fd82, %fd45;
	mul.f64 	%fd47, %fd1, %fd4;
	max.f64 	%fd48, %fd47, %fd46;
	st.global.f64 	[%rd1], %fd48;
$L__BB0_11:
	add.s32 	%r74, %r19, -1;
	bar.sync 	0;
$L__BB0_12:
	setp.eq.s32 	%p28, %r19, 1;
	@%p28 bra 	$L__BB0_33;
	add.s32 	%r75, %r74, -1;
	shl.b32 	%r39, %r1, 1;
	sub.s32 	%r77, %r75, %r39;
	sub.s32 	%r40, %r39, %r74;
	add.s32 	%r76, %r40, 1;
$L__BB0_14:
	add.s32 	%r13, %r75, 1;
	setp.ge.u32 	%p29, %r1, %r13;
	@%p29 bra 	$L__BB0_23;
	setp.neu.f64 	%p30, %fd31, 0d0000000000000000;
	setp.lt.s32 	%p31, %r2, 0;
	ld.global.f64 	%fd49, [%rd1+8];
	ld.global.f64 	%fd50, [%rd1];
	mul.f64 	%fd51, %fd2, %fd50;
	fma.rn.f64 	%fd12, %fd32, %fd49, %fd51;
	cvt.rn.f64.s32 	%fd13, %r76;
	{
	.reg .b32 %temp; 
	mov.b64 	{%temp, %r14}, %fd13;
	}
	shr.u32 	%r41, %r14, 20;
	and.b32  	%r42, %r41, 2047;
	add.s32 	%r43, %r42, -1012;
	mov.b64 	%rd9, %fd13;
	shl.b64 	%rd3, %rd9, %r43;
	setp.eq.s64 	%p61, %rd3, -9223372036854775808;
	{ // callseq 1, 0
	.param .b64 param0;
	st.param.f64 	[param0], %fd3;
	.param .b64 param1;
	st.param.f64 	[param1], %fd13;
	.param .b64 retval0;
	call.uni (retval0), 
	__internal_accurate_pow, 
	(
	param0, 
	param1
	);
	ld.param.f64 	%fd52, [retval0];
	} // callseq 1
	neg.f64 	%fd54, %fd52;
	selp.f64 	%fd55, %fd54, %fd52, %p61;
	selp.f64 	%fd88, %fd55, %fd52, %p31;
	@%p30 bra 	$L__BB0_17;
	setp.eq.s64 	%p33, %rd3, -9223372036854775808;
	abs.f64 	%fd56, %fd13;
	setp.neu.f64 	%p34, %fd56, 0d3FE0000000000000;
	and.pred  	%p61, %p34, %p33;
	selp.b32 	%r44, %r2, 0, %p61;
	setp.lt.s32 	%p35, %r14, 0;
	or.b32  	%r45, %r44, 2146435072;
	selp.b32 	%r46, %r45, %r44, %p35;
	mov.b32 	%r47, 0;
	mov.b64 	%fd88, {%r47, %r46};
$L__BB0_17:
	add.f64 	%fd57, %fd31, %fd13;
	{
	.reg .b32 %temp; 
	mov.b64 	{%temp, %r48}, %fd57;
	}
	and.b32  	%r49, %r48, 2146435072;
	setp.ne.s32 	%p36, %r49, 2146435072;
	@%p36 bra 	$L__BB0_22;
	setp.num.f64 	%p37, %fd31, %fd31;
	@%p37 bra 	$L__BB0_20;
	add.rn.f64 	%fd88, %fd31, %fd13;
	bra.uni 	$L__BB0_22;
$L__BB0_20:
	setp.neu.f64 	%p38, %fd3, 0d7FF0000000000000;
	@%p38 bra 	$L__BB0_22;
	setp.lt.s32 	%p39, %r2, 0;
	setp.lt.s32 	%p40, %r14, 0;
	selp.b32 	%r50, 0, 2146435072, %p40;
	and.b32  	%r51, %r14, 2147483647;
	setp.ne.s32 	%p41, %r51, 1071644672;
	or.b32  	%r52, %r50, -2147483648;
	selp.b32 	%r53, %r52, %r50, %p41;
	selp.b32 	%r54, %r53, %r50, %p61;
	selp.b32 	%r55, %r54, %r50, %p39;
	mov.b32 	%r56, 0;
	mov.b64 	%fd88, {%r56, %r55};
$L__BB0_22:
	ld.param.f64 	%fd83, [_Z14tree_reductionPdddiddd_param_2];
	ld.param.f64 	%fd80, [_Z14tree_reductionPdddiddd_param_1];
	setp.eq.f64 	%p42, %fd31, 0d3FF0000000000000;
	setp.eq.s32 	%p43, %r76, 0;
	selp.f64 	%fd58, 0d3FF0000000000000, %fd88, %p43;
	selp.f64 	%fd59, 0d3FF0000000000000, %fd58, %p42;
	mul.f64 	%fd60, %fd80, %fd59;
	sub.f64 	%fd61, %fd83, %fd60;
	mul.f64 	%fd62, %fd1, %fd12;
	max.f64 	%fd63, %fd62, %fd61;
	st.global.f64 	[%rd1], %fd63;
$L__BB0_23:
	bar.sync 	0;
	setp.ge.u32 	%p44, %r1, %r75;
	@%p44 bra 	$L__BB0_32;
	setp.neu.f64 	%p45, %fd31, 0d0000000000000000;
	setp.lt.s32 	%p46, %r2, 0;
	ld.global.f64 	%fd64, [%rd1+8];
	ld.global.f64 	%fd65, [%rd1];
	mul.f64 	%fd66, %fd2, %fd65;
	fma.rn.f64 	%fd20, %fd32, %fd64, %fd66;
	add.s32 	%r57, %r76, 1;
	cvt.rn.f64.s32 	%fd21, %r57;
	{
	.reg .b32 %temp; 
	mov.b64 	{%temp, %r15}, %fd21;
	}
	shr.u32 	%r58, %r15, 20;
	and.b32  	%r59, %r58, 2047;
	add.s32 	%r60, %r59, -1012;
	mov.b64 	%rd10, %fd21;
	shl.b64 	%rd4, %rd10, %r60;
	setp.eq.s64 	%p62, %rd4, -9223372036854775808;
	{ // callseq 2, 0
	.param .b64 param0;
	st.param.f64 	[param0], %fd3;
	.param .b64 param1;
	st.param.f64 	[param1], %fd21;
	.param .b64 retval0;
	call.uni (retval0), 
	__internal_accurate_pow, 
	(
	param0, 
	param1
	);
	ld.param.f64 	%fd67, [retval0];
	} // callseq 2
	neg.f64 	%fd69, %fd67;
	selp.f64 	%fd70, %fd69, %fd67, %p62;
	selp.f64 	%fd90, %fd70, %fd67, %p46;
	@%p45 bra 	$L__BB0_26;
	setp.eq.s64 	%p48, %rd4, -9223372036854775808;
	abs.f64 	%fd71, %fd21;
	setp.neu.f64 	%p49, %fd71, 0d3FE0000000000000;
	and.pred  	%p62, %p49, %p48;
	selp.b32 	%r61, %r2, 0, %p62;
	setp.lt.s32 	%p50, %r15, 0;
	or.b32  	%r62, %r61, 2146435072;
	selp.b32 	%r63, %r62, %r61, %p50;
	mov.b32 	%r64, 0;
	mov.b64 	%fd90, {%r64, %r63};
$L__BB0_26:
	add.f64 	%fd72, %fd31, %fd21;
	{
	.reg .b32 %temp; 
	mov.b64 	{%temp, %r65}, %fd72;
	}
	and.b32  	%r66, %r65, 2146435072;
	setp.ne.s32 	%p51, %r66, 2146435072;
	@%p51 bra 	$L__BB0_31;
	setp.nan.f64 	%p52, %fd31, %fd31;
	@%p52 bra 	$L__BB0_30;
	setp.neu.f64 	%p53, %fd3, 0d7FF0000000000000;
	@%p53 bra 	$L__BB0_31;
	setp.lt.s32 	%p54, %r2, 0;
	setp.lt.s32 	%p55, %r15, 0;
	selp.b32 	%r67, 0, 2146435072, %p55;
	and.b32  	%r68, %r15, 2147483647;
	setp.ne.s32 	%p56, %r68, 1071644672;
	or.b32  	%r69, %r67, -2147483648;
	selp.b32 	%r70, %r69, %r67, %p56;
	selp.b32 	%r71, %r70, %r67, %p62;
	selp.b32 	%r72, %r71, %r67, %p54;
	mov.b32 	%r73, 0;
	mov.b64 	%fd90, {%r73, %r72};
	bra.uni 	$L__BB0_31;
$L__BB0_30:
	add.rn.f64 	%fd90, %fd31, %fd21;
$L__BB0_31:
	ld.param.f64 	%fd84, [_Z14tree_reductionPdddiddd_param_2];
	ld.param.f64 	%fd81, [_Z14tree_reductionPdddiddd_param_1];
	setp.eq.f64 	%p57, %fd31, 0d3FF0000000000000;
	setp.eq.s32 	%p58, %r77, 1;
	selp.f64 	%fd73, 0d3FF0000000000000, %fd90, %p58;
	selp.f64 	%fd74, 0d3FF0000000000000, %fd73, %p57;
	mul.f64 	%fd75, %fd81, %fd74;
	sub.f64 	%fd76, %fd84, %fd75;
	mul.f64 	%fd77, %fd1, %fd20;
	max.f64 	%fd78, %fd77, %fd76;
	st.global.f64 	[%rd1], %fd78;
$L__BB0_32:
	bar.sync 	0;
	add.s32 	%r77, %r77, -2;
	add.s32 	%r76, %r76, 2;
	add.s32 	%r75, %r75, -2;
	setp.gt.u32 	%p59, %r13, 2;
	@%p59 bra 	$L__BB0_14;
$L__BB0_33:
	ret;

}
	// .globl	_Z12tree_builderPdddiddd
.visible .entry _Z12tree_builderPdddiddd(
	.param .u64 .ptr .align 1 _Z12tree_builderPdddiddd_param_0,
	.param .f64 _Z12tree_builderPdddiddd_param_1,
	.param .f64 _Z12tree_builderPdddiddd_param_2,
	.param .u32 _Z12tree_builderPdddiddd_param_3,
	.param .f64 _Z12tree_builderPdddiddd_param_4,
	.param .f64 _Z12tree_builderPdddiddd_param_5,
	.param .f64 _Z12tree_builderPdddiddd_param_6
)
{
	.reg .pred 	%p<82>;
	.reg .b32 	%r<98>;
	.reg .b64 	%rd<13>;
	.reg .b64 	%fd<114>;

	ld.param.u64 	%rd6, [_Z12tree_builderPdddiddd_param_0];
	ld.param.f64 	%fd37, [_Z12tree_builderPdddiddd_param_2];
	ld.param.u32 	%r22, [_Z12tree_builderPdddiddd_param_3];
	ld.param.f64 	%fd38, [_Z12tree_builderPdddiddd_param_4];
	ld.param.f64 	%fd39, [_Z12tree_builderPdddiddd_param_5];
	cvta.to.global.u64 	%rd7, %rd6;
	mov.u32 	%r1, %tid.x;
	setp.gt.s32 	%p13, %r1, %r22;
	mul.wide.u32 	%rd8, %r1, 8;
	add.s64 	%rd1, %rd7, %rd8;
	@%p13 bra 	$L__BB1_9;
	shl.b32 	%r23, %r1, 1;
	sub.s32 	%r2, %r23, %r22;
	cvt.rn.f64.s32 	%fd1, %r2;
	{
	.reg .b32 %temp; 
	mov.b64 	{%temp, %r3}, %fd39;
	}
	{
	.reg .b32 %temp; 
	mov.b64 	{%temp, %r4}, %fd1;
	}
	shr.u32 	%r24, %r4, 20;
	and.b32  	%r25, %r24, 2047;
	add.s32 	%r26, %r25, -1012;
	mov.b64 	%rd9, %fd1;
	shl.b64 	%rd2, %rd9, %r26;
	setp.eq.s64 	%p78, %rd2, -9223372036854775808;
	abs.f64 	%fd2, %fd39;
	{ // callseq 3, 0
	.param .b64 param0;
	st.param.f64 	[param0], %fd2;
	.param .b64 param1;
	st.param.f64 	[param1], %fd1;
	.param .b64 retval0;
	call.uni (retval0), 
	__internal_accurate_pow, 
	(
	param0, 
	param1
	);
	ld.param.f64 	%fd41, [retval0];
	} // callseq 3
	setp.lt.s32 	%p15, %r3, 0;
	neg.f64 	%fd43, %fd41;
	selp.f64 	%fd44, %fd43, %fd41, %p78;
	selp.f64 	%fd107, %fd44, %fd41, %p15;
	setp.neu.f64 	%p16, %fd39, 0d0000000000000000;
	@%p16 bra 	$L__BB1_3;
	setp.eq.s64 	%p17, %rd2, -9223372036854775808;
	abs.f64 	%fd45, %fd1;
	setp.neu.f64 	%p18, %fd45, 0d3FE0000000000000;
	and.pred  	%p78, %p18, %p17;
	selp.b32 	%r27, %r3, 0, %p78;
	setp.lt.s32 	%p19, %r4, 0;
	or.b32  	%r28, %r27, 2146435072;
	selp.b32 	%r29, %r28, %r27, %p19;
	mov.b32 	%r30, 0;
	mov.b64 	%fd107, {%r30, %r29};
$L__BB1_3:
	add.f64 	%fd46, %fd39, %fd1;
	{
	.reg .b32 %temp; 
	mov.b64 	{%temp, %r31}, %fd46;
	}
	and.b32  	%r32, %r31, 2146435072;
	setp.ne.s32 	%p20, %r32, 2146435072;
	@%p20 bra 	$L__BB1_8;
	setp.num.f64 	%p21, %fd39, %fd39;
	@%p21 bra 	$L__BB1_6;
	add.rn.f64 	%fd107, %fd39, %fd1;
	bra.uni 	$L__BB1_8;
$L__BB1_6:
	setp.neu.f64 	%p22, %fd2, 0d7FF0000000000000;
	@%p22 bra 	$L__BB1_8;
	setp.lt.s32 	%p23, %r3, 0;
	setp.lt.s32 	%p24, %r4, 0;
	selp.b32 	%r33, 0, 2146435072, %p24;
	and.b32  	%r34, %r4, 2147483647;
	setp.ne.s32 	%p25, %r34, 1071644672;
	or.b32  	%r35, %r33, -2147483648;
	selp.b32 	%r36, %r35, %r33, %p25;
	selp.b32 	%r37, %r36, %r33, %p78;
	selp.b32 	%r38, %r37, %r33, %p23;
	mov.b32 	%r39, 0;
	mov.b64 	%fd107, {%r39, %r38};
$L__BB1_8:
	ld.param.f64 	%fd98, [_Z12tree_builderPdddiddd_param_1];
	setp.eq.f64 	%p26, %fd39, 0d3FF0000000000000;
	setp.eq.s32 	%p27, %r2, 0;
	selp.f64 	%fd47, 0d3FF0000000000000, %fd107, %p27;
	selp.f64 	%fd48, 0d3FF0000000000000, %fd47, %p26;
	mul.f64 	%fd49, %fd98, %fd48;
	sub.f64 	%fd50, %fd37, %fd49;
	max.f64 	%fd51, %fd50, 0d0000000000000000;
	st.global.f64 	[%rd1], %fd51;
$L__BB1_9:
	setp.lt.s32 	%p28, %r22, 1;
	@%p28 bra 	$L__BB1_42;
	ld.param.f64 	%fd102, [_Z12tree_builderPdddiddd_param_6];
	rcp.rn.f64 	%fd9, %fd38;
	mov.f64 	%fd52, 0d3FF0000000000000;
	sub.f64 	%fd10, %fd52, %fd102;
	{
	.reg .b32 %temp; 
	mov.b64 	{%temp, %r5}, %fd39;
	}
	abs.f64 	%fd11, %fd39;
	and.b32  	%r40, %r22, 1;
	setp.eq.b32 	%p29, %r40, 1;
	not.pred 	%p30, %p29;
	mov.u32 	%r94, %r22;
	@%p30 bra 	$L__BB1_21;
	setp.ge.u32 	%p31, %r1, %r22;
	@%p31 bra 	$L__BB1_20;
	ld.param.f64 	%fd103, [_Z12tree_builderPdddiddd_param_6];
	setp.neu.f64 	%p32, %fd39, 0d0000000000000000;
	setp.lt.s32 	%p33, %r5, 0;
	ld.global.f64 	%fd53, [%rd1+8];
	ld.global.f64 	%fd54, [%rd1];
	mul.f64 	%fd55, %fd10, %fd54;
	fma.rn.f64 	%fd12, %fd103, %fd53, %fd55;
	shl.b32 	%r41, %r1, 1;
	sub.s32 	%r42, %r41, %r22;
	add.s32 	%r6, %r42, 1;
	cvt.rn.f64.s32 	%fd13, %r6;
	{
	.reg .b32 %temp; 
	mov.b64 	{%temp, %r7}, %fd13;
	}
	shr.u32 	%r43, %r7, 20;
	and.b32  	%r44, %r43, 2047;
	add.s32 	%r45, %r44, -1012;
	mov.b64 	%rd10, %fd13;
	shl.b64 	%rd3, %rd10, %r45;
	setp.eq.s64 	%p79, %rd3, -9223372036854775808;
	{ // callseq 4, 0
	.param .b64 param0;
	st.param.f64 	[param0], %fd11;
	.param .b64 param1;
	st.param.f64 	[param1], %fd13;
	.param .b64 retval0;
	call.uni (retval0), 
	__internal_accurate_pow, 
	(
	param0, 
	param1
	);
	ld.param.f64 	%fd56, [retval0];
	} // callseq 4
	neg.f64 	%fd58, %fd56;
	selp.f64 	%fd59, %fd58, %fd56, %p79;
	selp.f64 	%fd109, %fd59, %fd56, %p33;
	@%p32 bra 	$L__BB1_14;
	setp.eq.s64 	%p35, %rd3, -9223372036854775808;
	abs.f64 	%fd60, %fd13;
	setp.neu.f64 	%p36, %fd60, 0d3FE0000000000000;
	and.pred  	%p79, %p36, %p35;
	selp.b32 	%r46, %r5, 0, %p79;
	setp.lt.s32 	%p37, %r7, 0;
	or.b32  	%r47, %r46, 2146435072;
	selp.b32 	%r48, %r47, %r46, %p37;
	mov.b32 	%r49, 0;
	mov.b64 	%fd109, {%r49, %r48};
$L__BB1_14:
	add.f64 	%fd61, %fd39, %fd13;
	{
	.reg .b32 %temp; 
	mov.b64 	{%temp, %r50}, %fd61;
	}
	and.b32  	%r51, %r50, 2146435072;
	setp.ne.s32 	%p38, %r51, 2146435072;
	@%p38 bra 	$L__BB1_19;
	setp.nan.f64 	%p39, %fd39, %fd39;
	@%p39 bra 	$L__BB1_18;
	setp.neu.f64 	%p40, %fd11, 0d7FF0000000000000;
	@%p40 bra 	$L__BB1_19;
	setp.lt.s32 	%p41, %r5, 0;
	setp.lt.s32 	%p42, %r7, 0;
	selp.b32 	%r52, 0, 2146435072, %p42;
	and.b32  	%r53, %r7, 2147483647;
	setp.ne.s32 	%p43, %r53, 1071644672;
	or.b32  	%r54, %r52, -2147483648;
	selp.b32 	%r55, %r54, %r52, %p43;
	selp.b32 	%r56, %r55, %r52, %p79;
	selp.b32 	%r57, %r56, %r52, %p41;
	mov.b32 	%r58, 0;
	mov.b64 	%fd109, {%r58, %r57};
	bra.uni 	$L__BB1_19;
$L__BB1_18:
	add.rn.f64 	%fd109, %fd39, %fd13;
$L__BB1_19:
	ld.param.f64 	%fd99, [_Z12tree_builderPdddiddd_param_1];
	setp.eq.f64 	%p44, %fd39, 0d3FF0000000000000;
	setp.eq.s32 	%p45, %r6, 0;
	selp.f64 	%fd62, 0d3FF0000000000000, %fd109, %p45;
	selp.f64 	%fd63, 0d3FF0000000000000, %fd62, %p44;
	mul.f64 	%fd64, %fd99, %fd63;
	sub.f64 	%fd65, %fd37, %fd64;
	mul.f64 	%fd66, %fd9, %fd12;
	max.f64 	%fd67, %fd66, %fd65;
	st.global.f64 	[%rd1], %fd67;
$L__BB1_20:
	add.s32 	%r94, %r22, -1;
	bar.sync 	0;
$L__BB1_21:
	setp.eq.s32 	%p46, %r22, 1;
	@%p46 bra 	$L__BB1_42;
	add.s32 	%r95, %r94, -1;
	shl.b32 	%r59, %r1, 1;
	sub.s32 	%r97, %r95, %r59;
	sub.s32 	%r60, %r59, %r94;
	add.s32 	%r96, %r60, 1;
$L__BB1_23:
	add.s32 	%r16, %r95, 1;
	setp.ge.s32 	%p47, %r1, %r16;
	@%p47 bra 	$L__BB1_32;
	ld.param.f64 	%fd104, [_Z12tree_builderPdddiddd_param_6];
	setp.neu.f64 	%p48, %fd39, 0d0000000000000000;
	setp.lt.s32 	%p49, %r5, 0;
	ld.global.f64 	%fd68, [%rd1+8];
	ld.global.f64 	%fd69, [%rd1];
	mul.f64 	%fd70, %fd10, %fd69;
	fma.rn.f64 	%fd20, %fd104, %fd68, %fd70;
	cvt.rn.f64.s32 	%fd21, %r96;
	{
	.reg .b32 %temp; 
	mov.b64 	{%temp, %r17}, %fd21;
	}
	shr.u32 	%r61, %r17, 20;
	and.b32  	%r62, %r61, 2047;
	add.s32 	%r63, %r62, -1012;
	mov.b64 	%rd11, %fd21;
	shl.b64 	%rd4, %rd11, %r63;
	setp.eq.s64 	%p80, %rd4, -9223372036854775808;
	{ // callseq 5, 0
	.param .b64 param0;
	st.param.f64 	[param0], %fd11;
	.param .b64 param1;
	st.param.f64 	[param1], %fd21;
	.param .b64 retval0;
	call.uni (retval0), 
	__internal_accurate_pow, 
	(
	param0, 
	param1
	);
	ld.param.f64 	%fd71, [retval0];
	} // callseq 5
	neg.f64 	%fd73, %fd71;
	selp.f64 	%fd74, %fd73, %fd71, %p80;
	selp.f64 	%fd111, %fd74, %fd71, %p49;
	@%p48 bra 	$L__BB1_26;
	setp.eq.s64 	%p51, %rd4, -9223372036854775808;
	abs.f64 	%fd75, %fd21;
	setp.neu.f64 	%p52, %fd75, 0d3FE0000000000000;
	and.pred  	%p80, %p52, %p51;
	selp.b32 	%r64, %r5, 0, %p80;
	setp.lt.s32 	%p53, %r17, 0;
	or.b32  	%r65, %r64, 2146435072;
	selp.b32 	%r66, %r65, %r64, %p53;
	mov.b32 	%r67, 0;
	mov.b64 	%fd111, {%r67, %r66};
$L__BB1_26:
	add.f64 	%fd76, %fd39, %fd21;
	{
	.reg .b32 %temp; 
	mov.b64 	{%temp, %r68}, %fd76;
	}
	and.b32  	%r69, %r68, 2146435072;
	setp.ne.s32 	%p54, %r69, 2146435072;
	@%p54 bra 	$L__BB1_31;
	setp.num.f64 	%p55, %fd39, %fd39;
	@%p55 bra 	$L__BB1_29;
	add.rn.f64 	%fd111, %fd39, %fd21;
	bra.uni 	$L__BB1_31;
$L__BB1_29:
	setp.neu.f64 	%p56, %fd11, 0d7FF0000000000000;
	@%p56 bra 	$L__BB1_31;
	setp.lt.s32 	%p57, %r5, 0;
	setp.lt.s32 	%p58, %r17, 0;
	selp.b32 	%r70, 0, 2146435072, %p58;
	and.b32  	%r71, %r17, 2147483647;
	setp.ne.s32 	%p59, %r71, 1071644672;
	or.b32  	%r72, %r70, -2147483648;
	selp.b32 	%r73, %r72, %r70, %p59;
	selp.b32 	%r74, %r73, %r70, %p80;
	selp.b32 	%r75, %r74, %r70, %p57;
	mov.b32 	%r76, 0;
	mov.b64 	%fd111, {%r76, %r75};
$L__BB1_31:
	ld.param.f64 	%fd100, [_Z12tree_builderPdddiddd_param_1];
	setp.eq.f64 	%p60, %fd39, 0d3FF0000000000000;
	setp.eq.s32 	%p61, %r96, 0;
	selp.f64 	%fd77, 0d3FF0000000000000, %fd111, %p61;
	selp.f64 	%fd78, 0d3FF0000000000000, %fd77, %p60;
	mul.f64 	%fd79, %fd100, %fd78;
	sub.f64 	%fd80, %fd37, %fd79;
	mul.f64 	%fd81, %fd9, %fd20;
	max.f64 	%fd82, %fd81, %fd80;
	st.global.f64 	[%rd1], %fd82;
$L__BB1_32:
	bar.sync 	0;
	setp.ge.s32 	%p62, %r1, %r95;
	@%p62 bra 	$L__BB1_41;
	ld.param.f64 	%fd105, [_Z12tree_builderPdddiddd_param_6];
	setp.neu.f64 	%p63, %fd39, 0d0000000000000000;
	setp.lt.s32 	%p64, %r5, 0;
	ld.global.f64 	%fd83, [%rd1+8];
	ld.global.f64 	%fd84, [%rd1];
	mul.f64 	%fd85, %fd10, %fd84;
	fma.rn.f64 	%fd28, %fd105, %fd83, %fd85;
	add.s32 	%r77, %r96, 1;
	cvt.rn.f64.s32 	%fd29, %r77;
	{
	.reg .b32 %temp; 
	mov.b64 	{%temp, %r18}, %fd29;
	}
	shr.u32 	%r78, %r18, 20;
	and.b32  	%r79, %r78, 2047;
	add.s32 	%r80, %r79, -1012;
	mov.b64 	%rd12, %fd29;
	shl.b64 	%rd5, %rd12, %r80;
	setp.eq.s64 	%p81, %rd5, -9223372036854775808;
	{ // callseq 6, 0
	.param .b64 param0;
	st.param.f64 	[param0], %fd11;
	.param .b64 param1;
	st.param.f64 	[param1], %fd29;
	.param .b64 retval0;
	call.uni (retval0), 
	__internal_accurate_pow, 
	(
	param0, 
	param1
	);
	ld.param.f64 	%fd86, [retval0];
	} // callseq 6
	neg.f64 	%fd88, %fd86;
	selp.f64 	%fd89, %fd88, %fd86, %p81;
	selp.f64 	%fd113, %fd89, %fd86, %p64;
	@%p63 bra 	$L__BB1_35;
	setp.eq.s64 	%p66, %rd5, -9223372036854775808;
	abs.f64 	%fd90, %fd29;
	setp.neu.f64 	%p67, %fd90, 0d3FE0000000000000;
	and.pred  	%p81, %p67, %p66;
	selp.b32 	%r81, %r5, 0, %p81;
	setp.lt.s32 	%p68, %r18, 0;
	or.b32  	%r82, %r81, 2146435072;
	selp.b32 	%r83, %r82, %r81, %p68;
	mov.b32 	%r84, 0;
	mov.b64 	%fd113, {%r84, %r83};
$L__BB1_35:
	add.f64 	%fd91, %fd39, %fd29;
	{
	.reg .b32 %temp; 
	mov.b64 	{%temp, %r85}, %fd91;
	}
	and.b32  	%r86, %r85, 2146435072;
	setp.ne.s32 	%p69, %r86, 2146435072;
	@%p69 bra 	$L__BB1_40;
	setp.nan.f64 	%p70, %fd39, %fd39;
	@%p70 bra 	$L__BB1_39;
	setp.neu.f64 	%p71, %fd11, 0d7FF0000000000000;
	@%p71 bra 	$L__BB1_40;
	setp.lt.s32 	%p72, %r5, 0;
	setp.lt.s32 	%p73, %r18, 0;
	selp.b32 	%r87, 0, 2146435072, %p73;
	and.b32  	%r88, %r18, 2147483647;
	setp.ne.s32 	%p74, %r88, 1071644672;
	or.b32  	%r89, %r87, -2147483648;
	selp.b32 	%r90, %r89, %r87, %p74;
	selp.b32 	%r91, %r90, %r87, %p81;
	selp.b32 	%r92, %r91, %r87, %p72;
	mov.b32 	%r93, 0;
	mov.b64 	%fd113, {%r93, %r92};
	bra.uni 	$L__BB1_40;
$L__BB1_39:
	add.rn.f64 	%fd113, %fd39, %fd29;
$L__BB1_40:
	ld.param.f64 	%fd101, [_Z12tree_builderPdddiddd_param_1];
	setp.eq.f64 	%p75, %fd39, 0d3FF0000000000000;
	setp.eq.s32 	%p76, %r97, 1;
	selp.f64 	%fd92, 0d3FF0000000000000, %fd113, %p76;
	selp.f64 	%fd93, 0d3FF0000000000000, %fd92, %p75;
	mul.f64 	%fd94, %fd101, %fd93;
	sub.f64 	%fd95, %fd37, %fd94;
	mul.f64 	%fd96, %fd9, %fd28;
	max.f64 	%fd97, %fd96, %fd95;
	st.global.f64 	[%rd1], %fd97;
$L__BB1_41:
	bar.sync 	0;
	add.s32 	%r97, %r97, -2;
	add.s32 	%r96, %r96, 2;
	add.s32 	%r95, %r95, -2;
	setp.gt.u32 	%p77, %r16, 2;
	@%p77 bra 	$L__BB1_23;
$L__BB1_42:
	ret;

}
	// .globl	_Z19tree_builder_sharedPdddiddd
.visible .entry _Z19tree_builder_sharedPdddiddd(
	.param .u64 .ptr .align 1 _Z19tree_builder_sharedPdddiddd_param_0,
	.param .f64 _Z19tree_builder_sharedPdddiddd_param_1,
	.param .f64 _Z19tree_builder_sharedPdddiddd_param_2,
	.param .u32 _Z19tree_builder_sharedPdddiddd_param_3,
	.param .f64 _Z19tree_builder_sharedPdddiddd_param_4,
	.param .f64 _Z19tree_builder_sharedPdddiddd_param_5,
	.param .f64 _Z19tree_builder_sharedPdddiddd_param_6
)
{
	.reg .pred 	%p<82>;
	.reg .b32 	%r<119>;
	.reg .b64 	%rd<9>;
	.reg .b64 	%fd<110>;
	// demoted variable
	.shared .align 8 .b8 _ZZ19tree_builder_sharedPdddidddE4tree[2048];
	ld.param.f64 	%fd37, [_Z19tree_builder_sharedPdddiddd_param_2];
	ld.param.u32 	%r23, [_Z19tree_builder_sharedPdddiddd_param_3];
	ld.param.f64 	%fd38, [_Z19tree_builder_sharedPdddiddd_param_4];
	ld.param.f64 	%fd39, [_Z19tree_builder_sharedPdddiddd_param_5];
	ld.param.f64 	%fd40, [_Z19tree_builder_sharedPdddiddd_param_6];
	mov.u32 	%r1, %tid.x;
	setp.gt.s32 	%p13, %r1, %r23;
	shl.b32 	%r24, %r1, 3;
	mov.u32 	%r25, _ZZ19tree_builder_sharedPdddidddE4tree;
	add.s32 	%r2, %r25, %r24;
	@%p13 bra 	$L__BB2_9;
	shl.b32 	%r26, %r1, 1;
	sub.s32 	%r3, %r26, %r23;
	cvt.rn.f64.s32 	%fd1, %r3;
	{
	.reg .b32 %temp; 
	mov.b64 	{%temp, %r4}, %fd39;
	}
	{
	.reg .b32 %temp; 
	mov.b64 	{%temp, %r5}, %fd1;
	}
	shr.u32 	%r27, %r5, 20;
	and.b32  	%r28, %r27, 2047;
	add.s32 	%r29, %r28, -1012;
	mov.b64 	%rd5, %fd1;
	shl.b64 	%rd1, %rd5, %r29;
	setp.eq.s64 	%p78, %rd1, -9223372036854775808;
	abs.f64 	%fd2, %fd39;
	{ // callseq 7, 0
	.param .b64 param0;
	st.param.f64 	[param0], %fd2;
	.param .b64 param1;
	st.param.f64 	[param1], %fd1;
	.param .b64 retval0;
	call.uni (retval0), 
	__internal_accurate_pow, 
	(
	param0, 
	param1
	);
	ld.param.f64 	%fd41, [retval0];
	} // callseq 7
	setp.lt.s32 	%p15, %r4, 0;
	neg.f64 	%fd43, %fd41;
	selp.f64 	%fd44, %fd43, %fd41, %p78;
	selp.f64 	%fd103, %fd44, %fd41, %p15;
	setp.neu.f64 	%p16, %fd39, 0d0000000000000000;
	@%p16 bra 	$L__BB2_3;
	setp.eq.s64 	%p17, %rd1, -9223372036854775808;
	abs.f64 	%fd45, %fd1;
	setp.neu.f64 	%p18, %fd45, 0d3FE0000000000000;
	and.pred  	%p78, %p18, %p17;
	selp.b32 	%r30, %r4, 0, %p78;
	setp.lt.s32 	%p19, %r5, 0;
	or.b32  	%r31, %r30, 2146435072;
	selp.b32 	%r32, %r31, %r30, %p19;
	mov.b32 	%r33, 0;
	mov.b64 	%fd103, {%r33, %r32};
$L__BB2_3:
	add.f64 	%fd46, %fd39, %fd1;
	{
	.reg .b32 %temp; 
	mov.b64 	{%temp, %r34}, %fd46;
	}
	and.b32  	%r35, %r34, 2146435072;
	setp.ne.s32 	%p20, %r35, 2146435072;
	@%p20 bra 	$L__BB2_8;
	setp.num.f64 	%p21, %fd39, %fd39;
	@%p21 bra 	$L__BB2_6;
	add.rn.f64 	%fd103, %fd39, %fd1;
	bra.uni 	$L__BB2_8;
$L__BB2_6:
	setp.neu.f64 	%p22, %fd2, 0d7FF0000000000000;
	@%p22 bra 	$L__BB2_8;
	setp.lt.s32 	%p23, %r4, 0;
	setp.lt.s32 	%p24, %r5, 0;
	selp.b32 	%r36, 0, 2146435072, %p24;
	and.b32  	%r37, %r5, 2147483647;
	setp.ne.s32 	%p25, %r37, 1071644672;
	or.b32  	%r38, %r36, -2147483648;
	selp.b32 	%r39, %r38, %r36, %p25;
	selp.b32 	%r40, %r39, %r36, %p78;
	selp.b32 	%r41, %r40, %r36, %p23;
	mov.b32 	%r42, 0;
	mov.b64 	%fd103, {%r42, %r41};
$L__BB2_8:
	ld.param.f64 	%fd98, [_Z19tree_builder_sharedPdddiddd_param_1];
	setp.eq.f64 	%p26, %fd39, 0d3FF0000000000000;
	setp.eq.s32 	%p27, %r3, 0;
	selp.f64 	%fd47, 0d3FF0000000000000, %fd103, %p27;
	selp.f64 	%fd48, 0d3FF0000000000000, %fd47, %p26;
	mul.f64 	%fd49, %fd98, %fd48;
	sub.f64 	%fd50, %fd37, %fd49;
	max.f64 	%fd51, %fd50, 0d0000000000000000;
	st.shared.f64 	[%r2], %fd51;
$L__BB2_9:
	setp.lt.s32 	%p28, %r23, 1;
	@%p28 bra 	$L__BB2_42;
	rcp.rn.f64 	%fd9, %fd38;
	mov.f64 	%fd52, 0d3FF0000000000000;
	sub.f64 	%fd10, %fd52, %fd40;
	{
	.reg .b32 %temp; 
	mov.b64 	{%temp, %r6}, %fd39;
	}
	abs.f64 	%fd11, %fd39;
	and.b32  	%r43, %r23, 1;
	setp.eq.b32 	%p29, %r43, 1;
	not.pred 	%p30, %p29;
	mov.u32 	%r115, %r23;
	@%p30 bra 	$L__BB2_21;
	setp.ge.u32 	%p31, %r1, %r23;
	@%p31 bra 	$L__BB2_20;
	setp.neu.f64 	%p32, %fd39, 0d0000000000000000;
	setp.lt.s32 	%p33, %r6, 0;
	ld.shared.f64 	%fd53, [%r2+8];
	ld.shared.f64 	%fd54, [%r2];
	mul.f64 	%fd55, %fd10, %fd54;
	fma.rn.f64 	%fd12, %fd40, %fd53, %fd55;
	shl.b32 	%r47, %r1, 1;
	sub.s32 	%r48, %r47, %r23;
	add.s32 	%r7, %r48, 1;
	cvt.rn.f64.s32 	%fd13, %r7;
	{
	.reg .b32 %temp; 
	mov.b64 	{%temp, %r8}, %fd13;
	}
	shr.u32 	%r49, %r8, 20;
	and.b32  	%r50, %r49, 2047;
	add.s32 	%r51, %r50, -1012;
	mov.b64 	%rd6, %fd13;
	shl.b64 	%rd2, %rd6, %r51;
	setp.eq.s64 	%p79, %rd2, -9223372036854775808;
	{ // callseq 8, 0
	.param .b64 param0;
	st.param.f64 	[param0], %fd11;
	.param .b64 param1;
	st.param.f64 	[param1], %fd13;
	.param .b64 retval0;
	call.uni (retval0), 
	__internal_accurate_pow, 
	(
	param0, 
	param1
	);
	ld.param.f64 	%fd56, [retval0];
	} // callseq 8
	neg.f64 	%fd58, %fd56;
	selp.f64 	%fd59, %fd58, %fd56, %p79;
	selp.f64 	%fd105, %fd59, %fd56, %p33;
	@%p32 bra 	$L__BB2_14;
	setp.eq.s64 	%p35, %rd2, -9223372036854775808;
	abs.f64 	%fd60, %fd13;
	setp.neu.f64 	%p36, %fd60, 0d3FE0000000000000;
	and.pred  	%p79, %p36, %p35;
	selp.b32 	%r52, %r6, 0, %p79;
	setp.lt.s32 	%p37, %r8, 0;
	or.b32  	%r53, %r52, 2146435072;
	selp.b32 	%r54, %r53, %r52, %p37;
	mov.b32 	%r55, 0;
	mov.b64 	%fd105, {%r55, %r54};
$L__BB2_14:
	add.f64 	%fd61, %fd39, %fd13;
	{
	.reg .b32 %temp; 
	mov.b64 	{%temp, %r56}, %fd61;
	}
	and.b32  	%r57, %r56, 2146435072;
	setp.ne.s32 	%p38, %r57, 2146435072;
	@%p38 bra 	$L__BB2_19;
	setp.nan.f64 	%p39, %fd39, %fd39;
	@%p39 bra 	$L__BB2_18;
	setp.neu.f64 	%p40, %fd11, 0d7FF0000000000000;
	@%p40 bra 	$L__BB2_19;
	setp.lt.s32 	%p41, %r6, 0;
	setp.lt.s32 	%p42, %r8, 0;
	selp.b32 	%r58, 0, 2146435072, %p42;
	and.b32  	%r59, %r8, 2147483647;
	setp.ne.s32 	%p43, %r59, 1071644672;
	or.b32  	%r60, %r58, -2147483648;
	selp.b32 	%r61, %r60, %r58, %p43;
	selp.b32 	%r62, %r61, %r58, %p79;
	selp.b32 	%r63, %r62, %r58, %p41;
	mov.b32 	%r64, 0;
	mov.b64 	%fd105, {%r64, %r63};
	bra.uni 	$L__BB2_19;
$L__BB2_18:
	add.rn.f64 	%fd105, %fd39, %fd13;
$L__BB2_19:
	ld.param.f64 	%fd99, [_Z19tree_builder_sharedPdddiddd_param_1];
	setp.eq.f64 	%p44, %fd39, 0d3FF0000000000000;
	setp.eq.s32 	%p45, %r7, 0;
	selp.f64 	%fd62, 0d3FF0000000000000, %fd105, %p45;
	selp.f64 	%fd63, 0d3FF0000000000000, %fd62, %p44;
	mul.f64 	%fd64, %fd99, %fd63;
	sub.f64 	%fd65, %fd37, %fd64;
	mul.f64 	%fd66, %fd9, %fd12;
	max.f64 	%fd67, %fd66, %fd65;
	st.shared.f64 	[%r2], %fd67;
$L__BB2_20:
	add.s32 	%r115, %r23, -1;
	bar.sync 	0;
$L__BB2_21:
	setp.eq.s32 	%p46, %r23, 1;
	@%p46 bra 	$L__BB2_42;
	add.s32 	%r116, %r115, -1;
	shl.b32 	%r68, %r1, 1;
	sub.s32 	%r118, %r116, %r68;
	sub.s32 	%r69, %r68, %r115;
	add.s32 	%r117, %r69, 1;
$L__BB2_23:
	add.s32 	%r17, %r116, 1;
	setp.ge.s32 	%p47, %r1, %r17;
	@%p47 bra 	$L__BB2_32;
	setp.neu.f64 	%p48, %fd39, 0d0000000000000000;
	setp.lt.s32 	%p49, %r6, 0;
	mov.u32 	%r71, _ZZ19tree_builder_sharedPdddidddE4tree;
	add.s32 	%r72, %r71, %r24;
	ld.shared.f64 	%fd68, [%r72+8];
	ld.shared.f64 	%fd69, [%r72];
	mul.f64 	%fd70, %fd10, %fd69;
	fma.rn.f64 	%fd20, %fd40, %fd68, %fd70;
	cvt.rn.f64.s32 	%fd21, %r117;
	{
	.reg .b32 %temp; 
	mov.b64 	{%temp, %r18}, %fd21;
	}
	shr.u32 	%r73, %r18, 20;
	and.b32  	%r74, %r73, 2047;
	add.s32 	%r75, %r74, -1012;
	mov.b64 	%rd7, %fd21;
	shl.b64 	%rd3, %rd7, %r75;
	setp.eq.s64 	%p80, %rd3, -9223372036854775808;
	{ // callseq 9, 0
	.param .b64 param0;
	st.param.f64 	[param0], %fd11;
	.param .b64 param1;
	st.param.f64 	[param1], %fd21;
	.param .b64 retval0;
	call.uni (retval0), 
	__internal_accurate_pow, 
	(
	param0, 
	param1
	);
	ld.param.f64 	%fd71, [retval0];
	} // callseq 9
	neg.f64 	%fd73, %fd71;
	selp.f64 	%fd74, %fd73, %fd71, %p80;
	selp.f64 	%fd107, %fd74, %fd71, %p49;
	@%p48 bra 	$L__BB2_26;
	setp.eq.s64 	%p51, %rd3, -9223372036854775808;
	abs.f64 	%fd75, %fd21;
	setp.neu.f64 	%p52, %fd75, 0d3FE0000000000000;
	and.pred  	%p80, %p52, %p51;
	selp.b32 	%r76, %r6, 0, %p80;
	setp.lt.s32 	%p53, %r18, 0;
	or.b32  	%r77, %r76, 2146435072;
	selp.b32 	%r78, %r77, %r76, %p53;
	mov.b32 	%r79, 0;
	mov.b64 	%fd107, {%r79, %r78};
$L__BB2_26:
	add.f64 	%fd76, %fd39, %fd21;
	{
	.reg .b32 %temp; 
	mov.b64 	{%temp, %r80}, %fd76;
	}
	and.b32  	%r81, %r80, 2146435072;
	setp.ne.s32 	%p54, %r81, 2146435072;
	@%p54 bra 	$L__BB2_31;
	setp.num.f64 	%p55, %fd39, %fd39;
	@%p55 bra 	$L__BB2_29;
	add.rn.f64 	%fd107, %fd39, %fd21;
	bra.uni 	$L__BB2_31;
$L__BB2_29:
	setp.neu.f64 	%p56, %fd11, 0d7FF0000000000000;
	@%p56 bra 	$L__BB2_31;
	setp.lt.s32 	%p57, %r6, 0;
	setp.lt.s32 	%p58, %r18, 0;
	selp.b32 	%r82, 0, 2146435072, %p58;
	and.b32  	%r83, %r18, 2147483647;
	setp.ne.s32 	%p59, %r83, 1071644672;
	or.b32  	%r84, %r82, -2147483648;
	selp.b32 	%r85, %r84, %r82, %p59;
	selp.b32 	%r86, %r85, %r82, %p80;
	selp.b32 	%r87, %r86, %r82, %p57;
	mov.b32 	%r88, 0;
	mov.b64 	%fd107, {%r88, %r87};
$L__BB2_31:
	ld.param.f64 	%fd100, [_Z19tree_builder_sharedPdddiddd_param_1];
	setp.eq.f64 	%p60, %fd39, 0d3FF0000000000000;
	setp.eq.s32 	%p61, %r117, 0;
	selp.f64 	%fd77, 0d3FF0000000000000, %fd107, %p61;
	selp.f64 	%fd78, 0d3FF0000000000000, %fd77, %p60;
	mul.f64 	%fd79, %fd100, %fd78;
	sub.f64 	%fd80, %fd37, %fd79;
	mul.f64 	%fd81, %fd9, %fd20;
	max.f64 	%fd82, %fd81, %fd80;
	st.shared.f64 	[%r72], %fd82;
$L__BB2_32:
	bar.sync 	0;
	setp.ge.s32 	%p62, %r1, %r116;
	@%p62 bra 	$L__BB2_41;
	setp.neu.f64 	%p63, %fd39, 0d0000000000000000;
	setp.lt.s32 	%p64, %r6, 0;
	mov.u32 	%r93, _ZZ19tree_builder_sharedPdddidddE4tree;
	add.s32 	%r94, %r93, %r24;
	ld.shared.f64 	%fd83, [%r94+8];
	ld.shared.f64 	%fd84, [%r94];
	mul.f64 	%fd85, %fd10, %fd84;
	fma.rn.f64 	%fd28, %fd40, %fd83, %fd85;
	add.s32 	%r95, %r117, 1;
	cvt.rn.f64.s32 	%fd29, %r95;
	{
	.reg .b32 %temp; 
	mov.b64 	{%temp, %r19}, %fd29;
	}
	shr.u32 	%r96, %r19, 20;
	and.b32  	%r97, %r96, 2047;
	add.s32 	%r98, %r97, -1012;
	mov.b64 	%rd8, %fd29;
	shl.b64 	%rd4, %rd8, %r98;
	setp.eq.s64 	%p81, %rd4, -9223372036854775808;
	{ // callseq 10, 0
	.param .b64 param0;
	st.param.f64 	[param0], %fd11;
	.param .b64 param1;
	st.param.f64 	[param1], %fd29;
	.param .b64 retval0;
	call.uni (retval0), 
	__internal_accurate_pow, 
	(
	param0, 
	param1
	);
	ld.param.f64 	%fd86, [retval0];
	} // callseq 10
	neg.f64 	%fd88, %fd86;
	selp.f64 	%fd89, %fd88, %fd86, %p81;
	selp.f64 	%fd109, %fd89, %fd86, %p64;
	@%p63 bra 	$L__BB2_35;
	setp.eq.s64 	%p66, %rd4, -9223372036854775808;
	abs.f64 	%fd90, %fd29;
	setp.neu.f64 	%p67, %fd90, 0d3FE0000000000000;
	and.pred  	%p81, %p67, %p66;
	selp.b32 	%r99, %r6, 0, %p81;
	setp.lt.s32 	%p68, %r19, 0;
	or.b32  	%r100, %r99, 2146435072;
	selp.b32 	%r101, %r100, %r99, %p68;
	mov.b32 	%r102, 0;
	mov.b64 	%fd109, {%r102, %r101};
$L__BB2_35:
	add.f64 	%fd91, %fd39, %fd29;
	{
	.reg .b32 %temp; 
	mov.b64 	{%temp, %r103}, %fd91;
	}
	and.b32  	%r104, %r103, 2146435072;
	setp.ne.s32 	%p69, %r104, 2146435072;
	@%p69 bra 	$L__BB2_40;
	setp.nan.f64 	%p70, %fd39, %fd39;
	@%p70 bra 	$L__BB2_39;
	setp.neu.f64 	%p71, %fd11, 0d7FF0000000000000;
	@%p71 bra 	$L__BB2_40;
	setp.lt.s32 	%p72, %r6, 0;
	setp.lt.s32 	%p73, %r19, 0;
	selp.b32 	%r105, 0, 2146435072, %p73;
	and.b32  	%r106, %r19, 2147483647;
	setp.ne.s32 	%p74, %r106, 1071644672;
	or.b32  	%r107, %r105, -2147483648;
	selp.b32 	%r108, %r107, %r105, %p74;
	selp.b32 	%r109, %r108, %r105, %p81;
	selp.b32 	%r110, %r109, %r105, %p72;
	mov.b32 	%r111, 0;
	mov.b64 	%fd109, {%r111, %r110};
	bra.uni 	$L__BB2_40;
$L__BB2_39:
	add.rn.f64 	%fd109, %fd39, %fd29;
$L__BB2_40:
	ld.param.f64 	%fd101, [_Z19tree_builder_sharedPdddiddd_param_1];
	setp.eq.f64 	%p75, %fd39, 0d3FF0000000000000;
	setp.eq.s32 	%p76, %r118, 1;
	selp.f64 	%fd92, 0d3FF0000000000000, %fd109, %p76;
	selp.f64 	%fd93, 0d3FF0000000000000, %fd92, %p75;
	mul.f64 	%fd94, %fd101, %fd93;
	sub.f64 	%fd95, %fd37, %fd94;
	mul.f64 	%fd96, %fd9, %fd28;
	max.f64 	%fd97, %fd96, %fd95;
	st.shared.f64 	[%r94], %fd97;
$L__BB2_41:
	bar.sync 	0;
	add.s32 	%r118, %r118, -2;
	add.s32 	%r117, %r117, 2;
	add.s32 	%r116, %r116, -2;
	setp.gt.u32 	%p77, %r17, 2;
	@%p77 bra 	$L__BB2_23;
$L__BB2_42:
	ret;

}
.func  (.param .b64 func_retval0) __internal_accurate_pow(
	.param .b64 __internal_accurate_pow_param_0,
	.param .b64 __internal_accurate_pow_param_1
)
{
	.reg .pred 	%p<8>;
	.reg .b32 	%r<49>;
	.reg .b32 	%f<3>;
	.reg .b64 	%fd<109>;

	ld.param.f64 	%fd10, [__internal_accurate_pow_param_0];
	ld.param.f64 	%fd11, [__internal_accurate_pow_param_1];
	{
	.reg .b32 %temp; 
	mov.b64 	{%temp, %r46}, %fd10;
	}
	{
	.reg .b32 %temp; 
	mov.b64 	{%r45, %temp}, %fd10;
	}
	shr.u32 	%r47, %r46, 20;
	setp.gt.u32 	%p1, %r46, 1048575;
	@%p1 bra 	$L__BB3_2;
	mul.f64 	%fd12, %fd10, 0d4350000000000000;
	{
	.reg .b32 %temp; 
	mov.b64 	{%temp, %r46}, %fd12;
	}
	{
	.reg .b32 %temp; 
	mov.b64 	{%r45, %temp}, %fd12;
	}
	shr.u32 	%r16, %r46, 20;
	add.s32 	%r47, %r16, -54;
$L__BB3_2:
	add.s32 	%r48, %r47, -1023;
	and.b32  	%r17, %r46, -2146435073;
	or.b32  	%r18, %r17, 1072693248;
	mov.b64 	%fd107, {%r45, %r18};
	setp.lt.u32 	%p2, %r18, 1073127583;
	@%p2 bra 	$L__BB3_4;
	{
	.reg .b32 %temp; 
	mov.b64 	{%r19, %temp}, %fd107;
	}
	{
	.reg .b32 %temp; 
	mov.b64 	{%temp, %r20}, %fd107;
	}
	add.s32 	%r21, %r20, -1048576;
	mov.b64 	%fd107, {%r19, %r21};
	add.s32 	%r48, %r47, -1022;
$L__BB3_4:
	add.f64 	%fd13, %fd107, 0dBFF0000000000000;
	add.f64 	%fd14, %fd107, 0d3FF0000000000000;
	rcp.approx.ftz.f64 	%fd15, %fd14;
	neg.f64 	%fd16, %fd14;
	fma.rn.f64 	%fd17, %fd16, %fd15, 0d3FF0000000000000;
	fma.rn.f64 	%fd18, %fd17, %fd17, %fd17;
	fma.rn.f64 	%fd19, %fd18, %fd15, %fd15;
	mul.f64 	%fd20, %fd13, %fd19;
	fma.rn.f64 	%fd21, %fd13, %fd19, %fd20;
	mul.f64 	%fd22, %fd21, %fd21;
	fma.rn.f64 	%fd23, %fd22, 0d3EB0F5FF7D2CAFE2, 0d3ED0F5D241AD3B5A;
	fma.rn.f64 	%fd24, %fd23, %fd22, 0d3EF3B20A75488A3F;
	fma.rn.f64 	%fd25, %fd24, %fd22, 0d3F1745CDE4FAECD5;
	fma.rn.f64 	%fd26, %fd25, %fd22, 0d3F3C71C7258A578B;
	fma.rn.f64 	%fd27, %fd26, %fd22, 0d3F6249249242B910;
	fma.rn.f64 	%fd28, %fd27, %fd22, 0d3F89999999999DFB;
	sub.f64 	%fd29, %fd13, %fd21;
	add.f64 	%fd30, %fd29, %fd29;
	neg.f64 	%fd31, %fd21;
	fma.rn.f64 	%fd32, %fd31, %fd13, %fd30;
	mul.f64 	%fd33, %fd19, %fd32;
	fma.rn.f64 	%fd34, %fd22, %fd28, 0d3FB5555555555555;
	mov.f64 	%fd35, 0d3FB5555555555555;
	sub.f64 	%fd36, %fd35, %fd34;
	fma.rn.f64 	%fd37, %fd22, %fd28, %fd36;
	add.f64 	%fd38, %fd37, 0dBC46A4CB00B9E7B0;
	add.f64 	%fd39, %fd34, %fd38;
	sub.f64 	%fd40, %fd34, %fd39;
	add.f64 	%fd41, %fd38, %fd40;
	mul.rn.f64 	%fd42, %fd21, %fd21;
	neg.f64 	%fd43, %fd42;
	fma.rn.f64 	%fd44, %fd21, %fd21, %fd43;
	{
	.reg .b32 %temp; 
	mov.b64 	{%r22, %temp}, %fd33;
	}
	{
	.reg .b32 %temp; 
	mov.b64 	{%temp, %r23}, %fd33;
	}
	add.s32 	%r24, %r23, 1048576;
	mov.b64 	%fd45, {%r22, %r24};
	fma.rn.f64 	%fd46, %fd21, %fd45, %fd44;
	mul.rn.f64 	%fd47, %fd42, %fd21;
	neg.f64 	%fd48, %fd47;
	fma.rn.f64 	%fd49, %fd42, %fd21, %fd48;
	fma.rn.f64 	%fd50, %fd42, %fd33, %fd49;
	fma.rn.f64 	%fd51, %fd46, %fd21, %fd50;
	mul.rn.f64 	%fd52, %fd39, %fd47;
	neg.f64 	%fd53, %fd52;
	fma.rn.f64 	%fd54, %fd39, %fd47, %fd53;
	fma.rn.f64 	%fd55, %fd39, %fd51, %fd54;
	fma.rn.f64 	%fd56, %fd41, %fd47, %fd55;
	add.f64 	%fd57, %fd52, %fd56;
	sub.f64 	%fd58, %fd52, %fd57;
	add.f64 	%fd59, %fd56, %fd58;
	add.f64 	%fd60, %fd21, %fd57;
	sub.f64 	%fd61, %fd21, %fd60;
	add.f64 	%fd62, %fd57, %fd61;
	add.f64 	%fd63, %fd59, %fd62;
	add.f64 	%fd64, %fd33, %fd63;
	add.f64 	%fd65, %fd60, %fd64;
	sub.f64 	%fd66, %fd60, %fd65;
	add.f64 	%fd67, %fd64, %fd66;
	xor.b32  	%r25, %r48, -2147483648;
	mov.b32 	%r26, 1127219200;
	mov.b64 	%fd68, {%r25, %r26};
	mov.b32 	%r27, -2147483648;
	mov.b64 	%fd69, {%r27, %r26};
	sub.f64 	%fd70, %fd68, %fd69;
	fma.rn.f64 	%fd71, %fd70, 0d3FE62E42FEFA39EF, %fd65;
	fma.rn.f64 	%fd72, %fd70, 0dBFE62E42FEFA39EF, %fd71;
	sub.f64 	%fd73, %fd72, %fd65;
	sub.f64 	%fd74, %fd67, %fd73;
	fma.rn.f64 	%fd75, %fd70, 0d3C7ABC9E3B39803F, %fd74;
	add.f64 	%fd76, %fd71, %fd75;
	sub.f64 	%fd77, %fd71, %fd76;
	add.f64 	%fd78, %fd75, %fd77;
	{
	.reg .b32 %temp; 
	mov.b64 	{%temp, %r28}, %fd11;
	}
	{
	.reg .b32 %temp; 
	mov.b64 	{%r29, %temp}, %fd11;
	}
	shl.b32 	%r30, %r28, 1;
	setp.gt.u32 	%p3, %r30, -33554433;
	and.b32  	%r31, %r28, -15728641;
	selp.b32 	%r32, %r31, %r28, %p3;
	mov.b64 	%fd79, {%r29, %r32};
	mul.rn.f64 	%fd80, %fd76, %fd79;
	neg.f64 	%fd81, %fd80;
	fma.rn.f64 	%fd82, %fd76, %fd79, %fd81;
	fma.rn.f64 	%fd83, %fd78, %fd79, %fd82;
	add.f64 	%fd4, %fd80, %fd83;
	sub.f64 	%fd84, %fd80, %fd4;
	add.f64 	%fd5, %fd83, %fd84;
	fma.rn.f64 	%fd85, %fd4, 0d3FF71547652B82FE, 0d4338000000000000;
	{
	.reg .b32 %temp; 
	mov.b64 	{%r13, %temp}, %fd85;
	}
	mov.f64 	%fd86, 0dC338000000000000;
	add.rn.f64 	%fd87, %fd85, %fd86;
	fma.rn.f64 	%fd88, %fd87, 0dBFE62E42FEFA39EF, %fd4;
	fma.rn.f64 	%fd89, %fd87, 0dBC7ABC9E3B39803F, %fd88;
	fma.rn.f64 	%fd90, %fd89, 0d3E5ADE1569CE2BDF, 0d3E928AF3FCA213EA;
	fma.rn.f64 	%fd91, %fd90, %fd89, 0d3EC71DEE62401315;
	fma.rn.f64 	%fd92, %fd91, %fd89, 0d3EFA01997C89EB71;
	fma.rn.f64 	%fd93, %fd92, %fd89, 0d3F2A01A014761F65;
	fma.rn.f64 	%fd94, %fd93, %fd89, 0d3F56C16C1852B7AF;
	fma.rn.f64 	%fd95, %fd94, %fd89, 0d3F81111111122322;
	fma.rn.f64 	%fd96, %fd95, %fd89, 0d3FA55555555502A1;
	fma.rn.f64 	%fd97, %fd96, %fd89, 0d3FC5555555555511;
	fma.rn.f64 	%fd98, %fd97, %fd89, 0d3FE000000000000B;
	fma.rn.f64 	%fd99, %fd98, %fd89, 0d3FF0000000000000;
	fma.rn.f64 	%fd100, %fd99, %fd89, 0d3FF0000000000000;
	{
	.reg .b32 %temp; 
	mov.b64 	{%r14, %temp}, %fd100;
	}
	{
	.reg .b32 %temp; 
	mov.b64 	{%temp, %r15}, %fd100;
	}
	shl.b32 	%r33, %r13, 20;
	add.s32 	%r34, %r33, %r15;
	mov.b64 	%fd108, {%r14, %r34};
	{
	.reg .b32 %temp; 
	mov.b64 	{%temp, %r35}, %fd4;
	}
	mov.b32 	%f2, %r35;
	abs.f32 	%f1, %f2;
	setp.lt.f32 	%p4, %f1, 0f4086232B;
	@%p4 bra 	$L__BB3_7;
	setp.lt.f64 	%p5, %fd4, 0d0000000000000000;
	add.f64 	%fd101, %fd4, 0d7FF0000000000000;
	selp.f64 	%fd108, 0d0000000000000000, %fd101, %p5;
	setp.geu.f32 	%p6, %f1, 0f40874800;
	@%p6 bra 	$L__BB3_7;
	shr.u32 	%r36, %r13, 31;
	add.s32 	%r37, %r13, %r36;
	shr.s32 	%r38, %r37, 1;
	shl.b32 	%r39, %r38, 20;
	add.s32 	%r40, %r15, %r39;
	mov.b64 	%fd102, {%r14, %r40};
	sub.s32 	%r41, %r13, %r38;
	shl.b32 	%r42, %r41, 20;
	add.s32 	%r43, %r42, 1072693248;
	mov.b32 	%r44, 0;
	mov.b64 	%fd103, {%r44, %r43};
	mul.f64 	%fd108, %fd103, %fd102;
$L__BB3_7:
	abs.f64 	%fd104, %fd108;
	setp.eq.f64 	%p7, %fd104, 0d7FF0000000000000;
	fma.rn.f64 	%fd105, %fd108, %fd5, %fd108;
	selp.f64 	%fd106, %fd108, %fd105, %p7;
	st.param.f64 	[func_retval0], %fd106;
	ret;

}


// ===== COMPILED SASS (sm_100) =====

	.target	sm_100

	.elftype	@"ET_EXEC"


//--------------------- .note.nv.tkinfo           --------------------------
	.section	.note.nv.tkinfo,"",@"SHT_NOTE"
	.sectionflags	@"SHF_NOTE_NV_TKINFO"
	.tkinfo
        /*0018*/ 	.word	0x00000002
        /*0030*/ 	.string	""
        /*0030*/ 	.string	"ptxas"
        /*0030*/ 	.string	"Cuda compilation tools, release 13.0, V13.0.88"
        /*0030*/ 	.string	"Build cuda_13.0.r13.0/compiler.36424714_0"
        /*0030*/ 	.string	"-arch sm_100 -m 64 "



//--------------------- .note.nv.cuinfo           --------------------------
	.section	.note.nv.cuinfo,"",@"SHT_NOTE"
	.sectionflags	@"SHF_NOTE_NV_CUINFO"
        /*0018*/ 	.short	0x0002
        /*001a*/ 	.short	0x0064
        /*001c*/ 	.short	0x0082
	.zero		2


//--------------------- .nv.info                  --------------------------
	.section	.nv.info,"",@"SHT_CUDA_INFO"
	.align	4


	//----- nvinfo : EIATTR_REGCOUNT
	.align		4
        /*0000*/ 	.byte	0x04, 0x2f
        /*0002*/ 	.short	(.L_1 - .L_0)
	.align		4
.L_0:
        /*0004*/ 	.word	index@(_Z14tree_reductionPdddiddd)
        /*0008*/ 	.word	0x0000002e


	//----- nvinfo : EIATTR_FRAME_SIZE
	.align		4
.L_1:
        /*000c*/ 	.byte	0x04, 0x11
        /*000e*/ 	.short	(.L_3 - .L_2)
	.align		4
.L_2:
        /*0010*/ 	.word	index@($_Z14tree_reductionPdddiddd$__internal_accurate_pow)
        /*0014*/ 	.word	0x00000000


	//----- nvinfo : EIATTR_FRAME_SIZE
	.align		4
.L_3:
        /*0018*/ 	.byte	0x04, 0x11
        /*001a*/ 	.short	(.L_5 - .L_4)
	.align		4
.L_4:
        /*001c*/ 	.word	index@($__internal_2_$__cuda_sm20_dblrcp_rn_slowpath_v3)
        /*0020*/ 	.word	0x00000000


	//----- nvinfo : EIATTR_FRAME_SIZE
	.align		4
.L_5:
        /*0024*/ 	.byte	0x04, 0x11
        /*0026*/ 	.short	(.L_7 - .L_6)
	.align		4
.L_6:
        /*0028*/ 	.word	index@(_Z14tree_reductionPdddiddd)
        /*002c*/ 	.word	0x00000000


	//----- nvinfo : EIATTR_REGCOUNT
	.align		4
.L_7:
        /*0030*/ 	.byte	0x04, 0x2f
        /*0032*/ 	.short	(.L_9 - .L_8)
	.align		4
.L_8:
        /*0034*/ 	.word	index@(_Z12tree_builderPdddiddd)
        /*0038*/ 	.word	0x0000002e


	//----- nvinfo : EIATTR_FRAME_SIZE
	.align		4
.L_9:
        /*003c*/ 	.byte	0x04, 0x11
        /*003e*/ 	.short	(.L_11 - .L_10)
	.align		4
.L_10:
        /*0040*/ 	.word	index@($_Z12tree_builderPdddiddd$__internal_accurate_pow)
        /*0044*/ 	.word	0x00000000


	//----- nvinfo : EIATTR_FRAME_SIZE
	.align		4
.L_11:
        /*0048*/ 	.byte	0x04, 0x11
        /*004a*/ 	.short	(.L_13 - .L_12)
	.align		4
.L_12:
        /*004c*/ 	.word	index@($__internal_1_$__cuda_sm20_dblrcp_rn_slowpath_v3)
        /*0050*/ 	.word	0x00000000


	//----- nvinfo : EIATTR_FRAME_SIZE
	.align		4
.L_13:
        /*0054*/ 	.byte	0x04, 0x11
        /*0056*/ 	.short	(.L_15 - .L_14)
	.align		4
.L_14:
        /*0058*/ 	.word	index@(_Z12tree_builderPdddiddd)
        /*005c*/ 	.word	0x00000000


	//----- nvinfo : EIATTR_REGCOUNT
	.align		4
.L_15:
        /*0060*/ 	.byte	0x04, 0x2f
        /*0062*/ 	.short	(.L_17 - .L_16)
	.align		4
.L_16:
        /*0064*/ 	.word	index@(_Z19tree_builder_sharedPdddiddd)
        /*0068*/ 	.word	0x00000030


	//----- nvinfo : EIATTR_FRAME_SIZE
	.align		4
.L_17:
        /*006c*/ 	.byte	0x04, 0x11
        /*006e*/ 	.short	(.L_19 - .L_18)
	.align		4
.L_18:
        /*0070*/ 	.word	index@($_Z19tree_builder_sharedPdddiddd$__internal_accurate_pow)
        /*0074*/ 	.word	0x00000000


	//----- nvinfo : EIATTR_FRAME_SIZE
	.align		4
.L_19:
        /*0078*/ 	.byte	0x04, 0x11
        /*007a*/ 	.short	(.L_21 - .L_20)
	.align		4
.L_20:
        /*007c*/ 	.word	index@($__internal_0_$__cuda_sm20_dblrcp_rn_slowpath_v3)
        /*0080*/ 	.word	0x00000000


	//----- nvinfo : EIATTR_FRAME_SIZE
	.align		4
.L_21:
        /*0084*/ 	.byte	0x04, 0x11
        /*0086*/ 	.short	(.L_23 - .L_22)
	.align		4
.L_22:
        /*0088*/ 	.word	index@(_Z19tree_builder_sharedPdddiddd)
        /*008c*/ 	.word	0x00000000


	//----- nvinfo : EIATTR_MIN_STACK_SIZE
	.align		4
.L_23:
        /*0090*/ 	.byte	0x04, 0x12
        /*0092*/ 	.short	(.L_25 - .L_24)
	.align		4
.L_24:
        /*0094*/ 	.word	index@(_Z19tree_builder_sharedPdddiddd)
        /*0098*/ 	.word	0x00000000


	//----- nvinfo : EIATTR_MIN_STACK_SIZE
	.align		4
.L_25:
        /*009c*/ 	.byte	0x04, 0x12
        /*009e*/ 	.short	(.L_27 - .L_26)
	.align		4
.L_26:
        /*00a0*/ 	.word	index@(_Z12tree_builderPdddiddd)
        /*00a4*/ 	.word	0x00000000


	//----- nvinfo : EIATTR_MIN_STACK_SIZE
	.align		4
.L_27:
        /*00a8*/ 	.byte	0x04, 0x12
        /*00aa*/ 	.short	(.L_29 - .L_28)
	.align		4
.L_28:
        /*00ac*/ 	.word	index@(_Z14tree_reductionPdddiddd)
        /*00b0*/ 	.word	0x00000000
.L_29:


//--------------------- .nv.compat                --------------------------
	.section	.nv.compat,"",@"SHT_CUDA_COMPAT_INFO"
	.align	4
        /*0000*/ 	.byte	0x02, 0x09, 0x00, 0x00, 0x02, 0x02, 0x01, 0x00, 0x02, 0x05, 0x05, 0x00, 0x03, 0x07, 0x01, 0x01
        /*0010*/ 	.byte	0x02, 0x03, 0x00, 0x00, 0x02, 0x06, 0x01, 0x00, 0x04, 0x0b, 0x08, 0x00, 0x01, 0x00, 0x00, 0x00
        /*0020*/ 	.byte	0x00, 0x00, 0x00, 0x00


//--------------------- .nv.info._Z19tree_builder_sharedPdddiddd --------------------------
	.section	.nv.info._Z19tree_builder_sharedPdddiddd,"",@"SHT_CUDA_INFO"
	.sectionflags	@""
	.align	4


	//----- nvinfo : EIATTR_CUDA_API_VERSION
	.align		4
        /*0000*/ 	.byte	0x04, 0x37
        /*0002*/ 	.short	(.L_31 - .L_30)
.L_30:
        /*0004*/ 	.word	0x00000082


	//----- nvinfo : EIATTR_KPARAM_INFO
	.align		4
.L_31:
        /*0008*/ 	.byte	0x04, 0x17
        /*000a*/ 	.short	(.L_33 - .L_32)
.L_32:
        /*000c*/ 	.word	0x00000000
        /*0010*/ 	.short	0x0006
        /*0012*/ 	.short	0x0030
        /*0014*/ 	.byte	0x00, 0xf0, 0x21, 0x00


	//----- nvinfo : EIATTR_KPARAM_INFO
	.align		4
.L_33:
        /*0018*/ 	.byte	0x04, 0x17
        /*001a*/ 	.short	(.L_35 - .L_34)
.L_34:
        /*001c*/ 	.word	0x00000000
        /*0020*/ 	.short	0x0005
        /*0022*/ 	.short	0x0028
        /*0024*/ 	.byte	0x00, 0xf0, 0x21, 0x00


	//----- nvinfo : EIATTR_KPARAM_INFO
	.align		4
.L_35:
        /*0028*/ 	.byte	0x04, 0x17
        /*002a*/ 	.short	(.L_37 - .L_36)
.L_36:
        /*002c*/ 	.word	0x00000000
        /*0030*/ 	.short	0x0004
        /*0032*/ 	.short	0x0020
        /*0034*/ 	.byte	0x00, 0xf0, 0x21, 0x00


	//----- nvinfo : EIATTR_KPARAM_INFO
	.align		4
.L_37:
        /*0038*/ 	.byte	0x04, 0x17
        /*003a*/ 	.short	(.L_39 - .L_38)
.L_38:
        /*003c*/ 	.word	0x00000000
        /*0040*/ 	.short	0x0003
        /*0042*/ 	.short	0x0018
        /*0044*/ 	.byte	0x00, 0xf0, 0x11, 0x00


	//----- nvinfo : EIATTR_KPARAM_INFO
	.align		4
.L_39:
        /*0048*/ 	.byte	0x04, 0x17
        /*004a*/ 	.short	(.L_41 - .L_40)
.L_40:
        /*004c*/ 	.word	0x00000000
        /*0050*/ 	.short	0x0002
        /*0052*/ 	.short	0x0010
        /*0054*/ 	.byte	0x00, 0xf0, 0x21, 0x00


	//----- nvinfo : EIATTR_KPARAM_INFO
	.align		4
.L_41:
        /*0058*/ 	.byte	0x04, 0x17
        /*005a*/ 	.short	(.L_43 - .L_42)
.L_42:
        /*005c*/ 	.word	0x00000000
        /*0060*/ 	.short	0x0001
        /*0062*/ 	.short	0x0008
        /*0064*/ 	.byte	0x00, 0xf0, 0x21, 0x00


	//----- nvinfo : EIATTR_KPARAM_INFO
	.align		4
.L_43:
        /*0068*/ 	.byte	0x04, 0x17
        /*006a*/ 	.short	(.L_45 - .L_44)
.L_44:
        /*006c*/ 	.word	0x00000000
        /*0070*/ 	.short	0x0000
        /*0072*/ 	.short	0x0000
        /*0074*/ 	.byte	0x00, 0xf5, 0x21, 0x00


	//----- nvinfo : EIATTR_SPARSE_MMA_MASK
	.align		4
.L_45:
        /*0078*/ 	.byte	0x03, 0x50
        /*007a*/ 	.short	0x0000


	//----- nvinfo : EIATTR_MAXREG_COUNT
	.align		4
        /*007c*/ 	.byte	0x03, 0x1b
        /*007e*/ 	.short	0x00ff


	//----- nvinfo : EIATTR_NUM_BARRIERS
	.align		4
        /*0080*/ 	.byte	0x02, 0x4c
        /*0082*/ 	.byte	0x01
	.zero		1


	//----- nvinfo : EIATTR_MERCURY_ISA_VERSION
	.align		4
        /*0084*/ 	.byte	0x03, 0x5f
        /*0086*/ 	.short	0x0101


	//----- nvinfo : EIATTR_VRC_CTA_INIT_COUNT
	.align		4
        /*0088*/ 	.byte	0x02, 0x4a
	.zero		1
	.zero		1


	//----- nvinfo : EIATTR_EXIT_INSTR_OFFSETS
	.align		4
        /*008c*/ 	.byte	0x04, 0x1c
        /*008e*/ 	.short	(.L_47 - .L_46)


	//   ....[0]....
.L_46:
        /*0090*/ 	.word	0x00000550


	//   ....[1]....
        /*0094*/ 	.word	0x00000c80


	//   ....[2]....
        /*0098*/ 	.word	0x000017e0


	//----- nvinfo : EIATTR_CRS_STACK_SIZE
	.align		4
.L_47:
        /*009c*/ 	.byte	0x04, 0x1e
        /*009e*/ 	.short	(.L_49 - .L_48)
.L_48:
        /*00a0*/ 	.word	0x00000000


	//----- nvinfo : EIATTR_CBANK_PARAM_SIZE
	.align		4
.L_49:
        /*00a4*/ 	.byte	0x03, 0x19
        /*00a6*/ 	.short	0x0038


	//----- nvinfo : EIATTR_PARAM_CBANK
	.align		4
        /*00a8*/ 	.byte	0x04, 0x0a
        /*00aa*/ 	.short	(.L_51 - .L_50)
	.align		4
.L_50:
        /*00ac*/ 	.word	index@(.nv.constant0._Z19tree_builder_sharedPdddiddd)
        /*00b0*/ 	.short	0x0380
        /*00b2*/ 	.short	0x0038


	//----- nvinfo : EIATTR_SW_WAR
	.align		4
.L_51:
        /*00b4*/ 	.byte	0x04, 0x36
        /*00b6*/ 	.short	(.L_53 - .L_52)
.L_52:
        /*00b8*/ 	.word	0x00000008
.L_53:


//--------------------- .nv.info._Z12tree_builderPdddiddd --------------------------
	.section	.nv.info._Z12tree_builderPdddiddd,"",@"SHT_CUDA_INFO"
	.sectionflags	@""
	.align	4


	//----- nvinfo : EIATTR_CUDA_API_VERSION
	.align		4
        /*0000*/ 	.byte	0x04, 0x37
        /*0002*/ 	.short	(.L_55 - .L_54)
.L_54:
        /*0004*/ 	.word	0x00000082


	//----- nvinfo : EIATTR_KPARAM_INFO
	.align		4
.L_55:
        /*0008*/ 	.byte	0x04, 0x17
        /*000a*/ 	.short	(.L_57 - .L_56)
.L_56:
        /*000c*/ 	.word	0x00000000
        /*0010*/ 	.short	0x0006
        /*0012*/ 	.short	0x0030
        /*0014*/ 	.byte	0x00, 0xf0, 0x21, 0x00


	//----- nvinfo : EIATTR_KPARAM_INFO
	.align		4
.L_57:
        /*0018*/ 	.byte	0x04, 0x17
        /*001a*/ 	.short	(.L_59 - .L_58)
.L_58:
        /*001c*/ 	.word	0x00000000
        /*0020*/ 	.short	0x0005
        /*0022*/ 	.short	0x0028
        /*0024*/ 	.byte	0x00, 0xf0, 0x21, 0x00


	//----- nvinfo : EIATTR_KPARAM_INFO
	.align		4
.L_59:
        /*0028*/ 	.byte	0x04, 0x17
        /*002a*/ 	.short	(.L_61 - .L_60)
.L_60:
        /*002c*/ 	.word	0x00000000
        /*0030*/ 	.short	0x0004
        /*0032*/ 	.short	0x0020
        /*0034*/ 	.byte	0x00, 0xf0, 0x21, 0x00


	//----- nvinfo : EIATTR_KPARAM_INFO
	.align		4
.L_61:
        /*0038*/ 	.byte	0x04, 0x17
        /*003a*/ 	.short	(.L_63 - .L_62)
.L_62:
        /*003c*/ 	.word	0x00000000
        /*0040*/ 	.short	0x0003
        /*0042*/ 	.short	0x0018
        /*0044*/ 	.byte	0x00, 0xf0, 0x11, 0x00


	//----- nvinfo : EIATTR_KPARAM_INFO
	.align		4
.L_63:
        /*0048*/ 	.byte	0x04, 0x17
        /*004a*/ 	.short	(.L_65 - .L_64)
.L_64:
        /*004c*/ 	.word	0x00000000
        /*0050*/ 	.short	0x0002
        /*0052*/ 	.short	0x0010
        /*0054*/ 	.byte	0x00, 0xf0, 0x21, 0x00


	//----- nvinfo : EIATTR_KPARAM_INFO
	.align		4
.L_65:
        /*0058*/ 	.byte	0x04, 0x17
        /*005a*/ 	.short	(.L_67 - .L_66)
.L_66:
        /*005c*/ 	.word	0x00000000
        /*0060*/ 	.short	0x0001
        /*0062*/ 	.short	0x0008
        /*0064*/ 	.byte	0x00, 0xf0, 0x21, 0x00


	//----- nvinfo : EIATTR_KPARAM_INFO
	.align		4
.L_67:
        /*0068*/ 	.byte	0x04, 0x17
        /*006a*/ 	.short	(.L_69 - .L_68)
.L_68:
        /*006c*/ 	.word	0x00000000
        /*0070*/ 	.short	0x0000
        /*0072*/ 	.short	0x0000
        /*0074*/ 	.byte	0x00, 0xf5, 0x21, 0x00


	//----- nvinfo : EIATTR_SPARSE_MMA_MASK
	.align		4
.L_69:
        /*0078*/ 	.byte	0x03, 0x50
        /*007a*/ 	.short	0x0000


	//----- nvinfo : EIATTR_MAXREG_COUNT
	.align		4
        /*007c*/ 	.byte	0x03, 0x1b
        /*007e*/ 	.short	0x00ff


	//----- nvinfo : EIATTR_NUM_BARRIERS
	.align		4
        /*0080*/ 	.byte	0x02, 0x4c
        /*0082*/ 	.byte	0x01
	.zero		1


	//----- nvinfo : EIATTR_MERCURY_ISA_VERSION
	.align		4
        /*0084*/ 	.byte	0x03, 0x5f
        /*0086*/ 	.short	0x0101


	//----- nvinfo : EIATTR_VRC_CTA_INIT_COUNT
	.align		4
        /*0088*/ 	.byte	0x02, 0x4a
	.zero		1
	.zero		1


	//----- nvinfo : EIATTR_EXIT_INSTR_OFFSETS
	.align		4
        /*008c*/ 	.byte	0x04, 0x1c
        /*008e*/ 	.short	(.L_71 - .L_70)


	//   ....[0]....
.L_70:
        /*0090*/ 	.word	0x00000530


	//   ....[1]....
        /*0094*/ 	.word	0x00000c50


	//   ....[2]....
        /*0098*/ 	.word	0x00001720


	//----- nvinfo : EIATTR_CRS_STACK_SIZE
	.align		4
.L_71:
        /*009c*/ 	.byte	0x04, 0x1e
        /*009e*/ 	.short	(.L_73 - .L_72)
.L_72:
        /*00a0*/ 	.word	0x00000000


	//----- nvinfo : EIATTR_CBANK_PARAM_SIZE
	.align		4
.L_73:
        /*00a4*/ 	.byte	0x03, 0x19
        /*00a6*/ 	.short	0x0038


	//----- nvinfo : EIATTR_PARAM_CBANK
	.align		4
        /*00a8*/ 	.byte	0x04, 0x0a
        /*00aa*/ 	.short	(.L_75 - .L_74)
	.align		4
.L_74:
        /*00ac*/ 	.word	index@(.nv.constant0._Z12tree_builderPdddiddd)
        /*00b0*/ 	.short	0x0380
        /*00b2*/ 	.short	0x0038


	//----- nvinfo : EIATTR_SW_WAR
	.align		4
.L_75:
        /*00b4*/ 	.byte	0x04, 0x36
        /*00b6*/ 	.short	(.L_77 - .L_76)
.L_76:
        /*00b8*/ 	.word	0x00000008
.L_77:


//--------------------- .nv.info._Z14tree_reductionPdddiddd --------------------------
	.section	.nv.info._Z14tree_reductionPdddiddd,"",@"SHT_CUDA_INFO"
	.sectionflags	@""
	.align	4


	//----- nvinfo : EIATTR_CUDA_API_VERSION
	.align		4
        /*0000*/ 	.byte	0x04, 0x37
        /*0002*/ 	.short	(.L_79 - .L_78)
.L_78:
        /*0004*/ 	.word	0x00000082


	//----- nvinfo : EIATTR_KPARAM_INFO
	.align		4
.L_79:
        /*0008*/ 	.byte	0x04, 0x17
        /*000a*/ 	.short	(.L_81 - .L_80)
.L_80:
        /*000c*/ 	.word	0x00000000
        /*0010*/ 	.short	0x0006
        /*0012*/ 	.short	0x0030
        /*0014*/ 	.byte	0x00, 0xf0, 0x21, 0x00


	//----- nvinfo : EIATTR_KPARAM_INFO
	.align		4
.L_81:
        /*0018*/ 	.byte	0x04, 0x17
        /*001a*/ 	.short	(.L_83 - .L_82)
.L_82:
        /*001c*/ 	.word	0x00000000
        /*0020*/ 	.short	0x0005
        /*0022*/ 	.short	0x0028
        /*0024*/ 	.byte	0x00, 0xf0, 0x21, 0x00


	//----- nvinfo : EIATTR_KPARAM_INFO
	.align		4
.L_83:
        /*0028*/ 	.byte	0x04, 0x17
        /*002a*/ 	.short	(.L_85 - .L_84)
.L_84:
        /*002c*/ 	.word	0x00000000
        /*0030*/ 	.short	0x0004
        /*0032*/ 	.short	0x0020
        /*0034*/ 	.byte	0x00, 0xf0, 0x21, 0x00


	//----- nvinfo : EIATTR_KPARAM_INFO
	.align		4
.L_85:
        /*0038*/ 	.byte	0x04, 0x17
        /*003a*/ 	.short	(.L_87 - .L_86)
.L_86:
        /*003c*/ 	.word	0x00000000
        /*0040*/ 	.short	0x0003
        /*0042*/ 	.short	0x0018
        /*0044*/ 	.byte	0x00, 0xf0, 0x11, 0x00


	//----- nvinfo : EIATTR_KPARAM_INFO
	.align		4
.L_87:
        /*0048*/ 	.byte	0x04, 0x17
        /*004a*/ 	.short	(.L_89 - .L_88)
.L_88:
        /*004c*/ 	.word	0x00000000
        /*0050*/ 	.short	0x0002
        /*0052*/ 	.short	0x0010
        /*0054*/ 	.byte	0x00, 0xf0, 0x21, 0x00


	//----- nvinfo : EIATTR_KPARAM_INFO
	.align		4
.L_89:
        /*0058*/ 	.byte	0x04, 0x17
        /*005a*/ 	.short	(.L_91 - .L_90)
.L_90:
        /*005c*/ 	.word	0x00000000
        /*0060*/ 	.short	0x0001
        /*0062*/ 	.short	0x0008
        /*0064*/ 	.byte	0x00, 0xf0, 0x21, 0x00


	//----- nvinfo : EIATTR_KPARAM_INFO
	.align		4
.L_91:
        /*0068*/ 	.byte	0x04, 0x17
        /*006a*/ 	.short	(.L_93 - .L_92)
.L_92:
        /*006c*/ 	.word	0x00000000
        /*0070*/ 	.short	0x0000
        /*0072*/ 	.short	0x0000
        /*0074*/ 	.byte	0x00, 0xf5, 0x21, 0x00


	//----- nvinfo : EIATTR_SPARSE_MMA_MASK
	.align		4
.L_93:
        /*0078*/ 	.byte	0x03, 0x50
        /*007a*/ 	.short	0x0000


	//----- nvinfo : EIATTR_MAXREG_COUNT
	.align		4
        /*007c*/ 	.byte	0x03, 0x1b
        /*007e*/ 	.short	0x00ff


	//----- nvinfo : EIATTR_NUM_BARRIERS
	.align		4
        /*0080*/ 	.byte	0x02, 0x4c
        /*0082*/ 	.byte	0x01
	.zero		1


	//----- nvinfo : EIATTR_MERCURY_ISA_VERSION
	.align		4
        /*0084*/ 	.byte	0x03, 0x5f
        /*0086*/ 	.short	0x0101


	//----- nvinfo : EIATTR_VRC_CTA_INIT_COUNT
	.align		4
        /*0088*/ 	.byte	0x02, 0x4a
	.zero		1
	.zero		1


	//----- nvinfo : EIATTR_EXIT_INSTR_OFFSETS
	.align		4
        /*008c*/ 	.byte	0x04, 0x1c
        /*008e*/ 	.short	(.L_95 - .L_94)


	//   ....[0]....
.L_94:
        /*0090*/ 	.word	0x00000030


	//   ....[1]....
        /*0094*/ 	.word	0x00000790


	//   ....[2]....
        /*0098*/ 	.word	0x00001260


	//----- nvinfo : EIATTR_CRS_STACK_SIZE
	.align		4
.L_95:
        /*009c*/ 	.byte	0x04, 0x1e
        /*009e*/ 	.short	(.L_97 - .L_96)
.L_96:
        /*00a0*/ 	.word	0x00000000


	//----- nvinfo : EIATTR_CBANK_PARAM_SIZE
	.align		4
.L_97:
        /*00a4*/ 	.byte	0x03, 0x19
        /*00a6*/ 	.short	0x0038


	//----- nvinfo : EIATTR_PARAM_CBANK
	.align		4
        /*00a8*/ 	.byte	0x04, 0x0a
        /*00aa*/ 	.short	(.L_99 - .L_98)
	.align		4
.L_98:
        /*00ac*/ 	.word	index@(.nv.constant0._Z14tree_reductionPdddiddd)
        /*00b0*/ 	.short	0x0380
        /*00b2*/ 	.short	0x0038


	//----- nvinfo : EIATTR_SW_WAR
	.align		4
.L_99:
        /*00b4*/ 	.byte	0x04, 0x36
        /*00b6*/ 	.short	(.L_101 - .L_100)
.L_100:
        /*00b8*/ 	.word	0x00000008
.L_101:


//--------------------- .nv.callgraph             --------------------------
	.section	.nv.callgraph,"",@"SHT_CUDA_CALLGRAPH"
	.align	4
	.sectionentsize	8
	.align		4
        /*0000*/ 	.word	0x00000000
	.align		4
        /*0004*/ 	.word	0xffffffff
	.align		4
        /*0008*/ 	.word	0x00000000
	.align		4
        /*000c*/ 	.word	0xfffffffe
	.align		4
        /*0010*/ 	.word	0x00000000
	.align		4
        /*0014*/ 	.word	0xfffffffd
	.align		4
        /*0018*/ 	.word	0x00000000
	.align		4
        /*001c*/ 	.word	0xfffffffc


//--------------------- .text._Z19tree_builder_sharedPdddiddd --------------------------
	.section	.text._Z19tree_builder_sharedPdddiddd,"ax",@progbits
	.align	128
        .global         _Z19tree_builder_sharedPdddiddd
        .type           _Z19tree_builder_sharedPdddiddd,@function
        .size           _Z19tree_builder_sharedPdddiddd,(.L_x_97 - _Z19tree_builder_sharedPdddiddd)
        .other          _Z19tree_builder_sharedPdddiddd,@"STO_CUDA_ENTRY STV_DEFAULT"
_Z19tree_builder_sharedPdddiddd:
.text._Z19tree_builder_sharedPdddiddd:
[----:B------:R-:W-:Y:S01]  /*0000*/  LDC R1, c[0x0][0x37c] ;  /* 0x0000df00ff017b82 */ /* 0x000fe20000000800 */
[----:B------:R-:W0:Y:S07]  /*0010*/  S2R R2, SR_TID.X ;  /* 0x0000000000027919 */ /* 0x000e2e0000002100 */
[----:B------:R-:W1:Y:S01]  /*0020*/  S2UR UR5, SR_CgaCtaId ;  /* 0x00000000000579c3 */ /* 0x000e620000008800 */
[----:B------:R-:W0:Y:S01]  /*0030*/  LDCU UR6, c[0x0][0x398] ;  /* 0x00007300ff0677ac */ /* 0x000e220008000800 */
[----:B------:R-:W-:Y:S01]  /*0040*/  BSSY.RECONVERGENT B0, `(.L_x_0) ;  /* 0x000004e000007945 */ /* 0x000fe20003800200 */
[----:B------:R-:W-:-:S02]  /*0050*/  UMOV UR4, 0x400 ;  /* 0x0000040000047882 */ /* 0x000fc40000000000 */
[----:B-1----:R-:W-:Y:S01]  /*0060*/  ULEA UR4, UR5, UR4, 0x18 ;  /* 0x0000000405047291 */ /* 0x002fe2000f8ec0ff */
[----:B0-----:R-:W-:-:S05]  /*0070*/  ISETP.GT.AND P0, PT, R2, UR6, PT ;  /* 0x0000000602007c0c */ /* 0x001fca000bf04270 */
[----:B------:R-:W-:-:S08]  /*0080*/  LEA R3, R2, UR4, 0x3 ;  /* 0x0000000402037c11 */ /* 0x000fd0000f8e18ff */
[----:B------:R-:W-:Y:S05]  /*0090*/  @P0 BRA `(.L_x_1) ;  /* 0x0000000400200947 */ /* 0x000fea0003800000 */
[----:B------:R-:W-:Y:S01]  /*00a0*/  LEA R4, R2, -UR6, 0x1 ;  /* 0x8000000602047c11 */ /* 0x000fe2000f8e08ff */
[----:B------:R-:W0:Y:S01]  /*00b0*/  LDCU.64 UR4, c[0x0][0x3a8] ;  /* 0x00007500ff0477ac */ /* 0x000e220008000a00 */
[----:B------:R-:W-:Y:S02]  /*00c0*/  BSSY.RECONVERGENT B1, `(.L_x_2) ;  /* 0x0000010000017945 */ /* 0x000fe40003800200 */
[----:B------:R-:W1:Y:S02]  /*00d0*/  I2F.F64 R8, R4 ;  /* 0x0000000400087312 */ /* 0x000e640000201c00 */
[--C-:B-1----:R-:W-:Y:S01]  /*00e0*/  SHF.R.U32.HI R0, RZ, 0x14, R9.reuse ;  /* 0x00000014ff007819 */ /* 0x102fe20000011609 */
[----:B0-----:R-:W-:Y:S01]  /*00f0*/  DADD R22, -RZ, |UR4| ;  /* 0x40000004ff167e29 */ /* 0x001fe20008000100 */
[----:B------:R-:W-:Y:S02]  /*0100*/  IMAD.MOV.U32 R42, RZ, RZ, R8 ;  /* 0x000000ffff2a7224 */ /* 0x000fe400078e0008 */
[----:B------:R-:W-:Y:S01]  /*0110*/  LOP3.LUT R0, R0, 0x7ff, RZ, 0xc0, !PT ;  /* 0x000007ff00007812 */ /* 0x000fe200078ec0ff */
[----:B------:R-:W-:-:S04]  /*0120*/  IMAD.MOV.U32 R41, RZ, RZ, R9 ;  /* 0x000000ffff297224 */ /* 0x000fc800078e0009 */
[----:B------:R-:W-:Y:S01]  /*0130*/  VIADD R7, R0, 0xfffffc0c ;  /* 0xfffffc0c00077836 */ /* 0x000fe20000000000 */
[----:B------:R-:W-:Y:S01]  /*0140*/  MOV R0, 0x1c0 ;  /* 0x000001c000007802 */ /* 0x000fe20000000f00 */
[----:B------:R-:W-:-:S03]  /*0150*/  IMAD.MOV.U32 R43, RZ, RZ, R23 ;  /* 0x000000ffff2b7224 */ /* 0x000fc600078e0017 */
[CC--:B------:R-:W-:Y:S02]  /*0160*/  SHF.L.U32 R5, R8.reuse, R7.reuse, RZ ;  /* 0x0000000708057219 */ /* 0x0c0fe400000006ff */
[----:B------:R-:W-:Y:S02]  /*0170*/  SHF.L.U64.HI R6, R8, R7, R9 ;  /* 0x0000000708067219 */ /* 0x000fe40000010209 */
[----:B------:R-:W-:-:S04]  /*0180*/  ISETP.NE.U32.AND P2, PT, R5, RZ, PT ;  /* 0x000000ff0500720c */ /* 0x000fc80003f45070 */
[----:B------:R-:W-:-:S04]  /*0190*/  ISETP.NE.AND.EX P2, PT, R6, -0x80000000, PT, P2 ;  /* 0x800000000600780c */ /* 0x000fc80003f45320 */
[----:B------:R-:W-:-:S13]  /*01a0*/  PLOP3.LUT P2, PT, P2, PT, PT, 0x8, 0x80 ;  /* 0x000000000080781c */ /* 0x000fda000174e170 */
[----:B------:R-:W-:Y:S05]  /*01b0*/  CALL.REL.NOINC `($_Z19tree_builder_sharedPdddiddd$__internal_accurate_pow) ;  /* 0x00000018003c7944 */ /* 0x000fea0003c00000 */
[----:B------:R-:W-:Y:S05]  /*01c0*/  BSYNC.RECONVERGENT B1 ;  /* 0x0000000000017941 */ /* 0x000fea0003800200 */
.L_x_2:
[----:B------:R-:W0:Y:S01]  /*01d0*/  LDC.64 R10, c[0x0][0x3a8] ;  /* 0x0000ea00ff0a7b82 */ /* 0x000e220000000a00 */
[----:B------:R-:W-:-:S07]  /*01e0*/  DADD R14, -RZ, -R20 ;  /* 0x00000000ff0e7229 */ /* 0x000fce0000000914 */
[----:B------:R-:W1:Y:S03]  /*01f0*/  LDC R0, c[0x0][0x3ac] ;  /* 0x0000eb00ff007b82 */ /* 0x000e660000000800 */
[----:B------:R-:W-:Y:S02]  /*0200*/  FSEL R7, R14, R20, P2 ;  /* 0x000000140e077208 */ /* 0x000fe40001000000 */
[----:B------:R-:W-:Y:S01]  /*0210*/  FSEL R14, R15, R21, P2 ;  /* 0x000000150f0e7208 */ /* 0x000fe20001000000 */
[----:B0-----:R-:W-:Y:S02]  /*0220*/  DSETP.NEU.AND P0, PT, R10, RZ, PT ;  /* 0x000000ff0a00722a */ /* 0x001fe40003f0d000 */
[----:B------:R-:W-:Y:S01]  /*0230*/  DADD R12, R8, R10 ;  /* 0x00000000080c7229 */ /* 0x000fe2000000000a */
[----:B-1----:R-:W-:-:S09]  /*0240*/  ISETP.GE.AND P1, PT, R0, RZ, PT ;  /* 0x000000ff0000720c */ /* 0x002fd20003f26270 */
[----:B------:R-:W-:Y:S02]  /*0250*/  LOP3.LUT R12, R13, 0x7ff00000, RZ, 0xc0, !PT ;  /* 0x7ff000000d0c7812 */ /* 0x000fe400078ec0ff */
[----:B------:R-:W-:Y:S02]  /*0260*/  FSEL R20, R7, R20, !P1 ;  /* 0x0000001407147208 */ /* 0x000fe40004800000 */
[----:B------:R-:W-:Y:S02]  /*0270*/  ISETP.NE.AND P4, PT, R12, 0x7ff00000, PT ;  /* 0x7ff000000c00780c */ /* 0x000fe40003f85270 */
[----:B------:R-:W-:Y:S01]  /*0280*/  FSEL R21, R14, R21, !P1 ;  /* 0x000000150e157208 */ /* 0x000fe20004800000 */
[----:B------:R-:W-:Y:S10]  /*0290*/  @P0 BRA `(.L_x_3) ;  /* 0x00000000001c0947 */ /* 0x000ff40003800000 */
[----:B------:R-:W-:Y:S01]  /*02a0*/  ISETP.NE.U32.AND P0, PT, R5, RZ, PT ;  /* 0x000000ff0500720c */ /* 0x000fe20003f05070 */
[----:B------:R-:W-:Y:S01]  /*02b0*/  IMAD.MOV.U32 R20, RZ, RZ, RZ ;  /* 0x000000ffff147224 */ /* 0x000fe200078e00ff */
[----:B------:R-:W-:Y:S02]  /*02c0*/  ISETP.GE.AND P3, PT, R9, RZ, PT ;  /* 0x000000ff0900720c */ /* 0x000fe40003f66270 */
[----:B------:R-:W-:-:S13]  /*02d0*/  ISETP.NE.AND.EX P0, PT, R6, -0x80000000, PT, P0 ;  /* 0x800000000600780c */ /* 0x000fda0003f05300 */
[----:B------:R-:W-:-:S06]  /*02e0*/  DSETP.NEU.AND P2, PT, |R8|, 0.5, !P0 ;  /* 0x3fe000000800742a */ /* 0x000fcc000474d200 */
[----:B------:R-:W-:-:S04]  /*02f0*/  SEL R21, R0, RZ, P2 ;  /* 0x000000ff00157207 */ /* 0x000fc80001000000 */
[----:B------:R-:W-:-:S07]  /*0300*/  @!P3 LOP3.LUT R21, R21, 0x7ff00000, RZ, 0xfc, !PT ;  /* 0x7ff000001515b812 */ /* 0x000fce00078efcff */
.L_x_3:
[----:B------:R-:W-:Y:S04]  /*0310*/  BSSY.RECONVERGENT B1, `(.L_x_4) ;  /* 0x000000f000017945 */ /* 0x000fe80003800200 */
[----:B------:R-:W-:Y:S05]  /*0320*/  @P4 BRA `(.L_x_5) ;  /* 0x0000000000344947 */ /* 0x000fea0003800000 */
[----:B------:R-:W-:-:S14]  /*0330*/  DSETP.NAN.AND P0, PT, R10, R10, PT ;  /* 0x0000000a0a00722a */ /* 0x000fdc0003f08000 */
[----:B------:R-:W-:Y:S01]  /*0340*/  @P0 DADD R20, R8, R10 ;  /* 0x0000000008140229 */ /* 0x000fe2000000000a */
[----:B------:R-:W-:Y:S10]  /*0350*/  @P0 BRA `(.L_x_5) ;  /* 0x0000000000280947 */ /* 0x000ff40003800000 */
[----:B------:R-:W-:-:S14]  /*0360*/  DSETP.NEU.AND P0, PT, |R10|, +INF , PT ;  /* 0x7ff000000a00742a */ /* 0x000fdc0003f0d200 */
[----:B------:R-:W-:Y:S05]  /*0370*/  @P0 BRA `(.L_x_5) ;  /* 0x0000000000200947 */ /* 0x000fea0003800000 */
[C---:B------:R-:W-:Y:S01]  /*0380*/  ISETP.GE.AND P0, PT, R9.reuse, RZ, PT ;  /* 0x000000ff0900720c */ /* 0x040fe20003f06270 */
[----:B------:R-:W-:Y:S01]  /*0390*/  IMAD.MOV.U32 R20, RZ, RZ, RZ ;  /* 0x000000ffff147224 */ /* 0x000fe200078e00ff */
[----:B------:R-:W-:Y:S02]  /*03a0*/  LOP3.LUT R8, R9, 0x7fffffff, RZ, 0xc0, !PT ;  /* 0x7fffffff09087812 */ /* 0x000fe400078ec0ff */
[----:B------:R-:W-:Y:S02]  /*03b0*/  SEL R21, RZ, 0x7ff00000, !P0 ;  /* 0x7ff00000ff157807 */ /* 0x000fe40004000000 */
[----:B------:R-:W-:-:S03]  /*03c0*/  ISETP.NE.AND P0, PT, R8, 0x3fe00000, PT ;  /* 0x3fe000000800780c */ /* 0x000fc60003f05270 */
[----:B------:R-:W-:-:S05]  /*03d0*/  VIADD R0, R21, 0x80000000 ;  /* 0x8000000015007836 */ /* 0x000fca0000000000 */
[----:B------:R-:W-:-:S04]  /*03e0*/  SEL R0, R0, R21, P0 ;  /* 0x0000001500007207 */ /* 0x000fc80000000000 */
[----:B------:R-:W-:-:S07]  /*03f0*/  @!P1 SEL R21, R0, R21, P2 ;  /* 0x0000001500159207 */ /* 0x000fce0001000000 */
.L_x_5:
[----:B------:R-:W-:Y:S05]  /*0400*/  BSYNC.RECONVERGENT B1 ;  /* 0x0000000000017941 */ /* 0x000fea0003800200 */
.L_x_4:
[----:B------:R-:W0:Y:S01]  /*0410*/  LDC.64 R6, c[0x0][0x390] ;  /* 0x0000e400ff067b82 */ /* 0x000e220000000a00 */
[----:B------:R-:W0:Y:S01]  /*0420*/  LDCU.64 UR4, c[0x0][0x388] ;  /* 0x00007100ff0477ac */ /* 0x000e220008000a00 */
[----:B------:R-:W-:Y:S01]  /*0430*/  ISETP.NE.AND P1, PT, R4, RZ, PT ;  /* 0x000000ff0400720c */ /* 0x000fe20003f25270 */
[----:B------:R-:W-:Y:S01]  /*0440*/  DSETP.NEU.AND P0, PT, R10, 1, PT ;  /* 0x3ff000000a00742a */ /* 0x000fe20003f0d000 */
[----:B------:R-:W-:Y:S02]  /*0450*/  IMAD.MOV.U32 R0, RZ, RZ, RZ ;  /* 0x000000ffff007224 */ /* 0x000fe400078e00ff */
[----:B------:R-:W-:Y:S02]  /*0460*/  FSEL R4, R20, RZ, P1 ;  /* 0x000000ff14047208 */ /* 0x000fe40000800000 */
[----:B------:R-:W-:Y:S02]  /*0470*/  FSEL R20, R21, 1.875, P1 ;  /* 0x3ff0000015147808 */ /* 0x000fe40000800000 */
[----:B------:R-:W-:-:S02]  /*0480*/  FSEL R4, R4, RZ, P0 ;  /* 0x000000ff04047208 */ /* 0x000fc40000000000 */
[----:B------:R-:W-:-:S06]  /*0490*/  FSEL R5, R20, 1.875, P0 ;  /* 0x3ff0000014057808 */ /* 0x000fcc0000000000 */
[----:B0-----:R-:W-:-:S08]  /*04a0*/  DFMA R4, -R4, UR4, R6 ;  /* 0x0000000404047c2b */ /* 0x001fd00008000106 */
[----:B------:R-:W-:Y:S02]  /*04b0*/  DSETP.MAX.AND P0, P1, RZ, R4, PT ;  /* 0x00000004ff00722a */ /* 0x000fe4000390f000 */
[----:B------:R-:W-:-:S04]  /*04c0*/  IMAD.MOV.U32 R7, RZ, RZ, R5 ;  /* 0x000000ffff077224 */ /* 0x000fc800078e0005 */
[C---:B------:R-:W-:Y:S02]  /*04d0*/  SEL R4, R0.reuse, R4, P0 ;  /* 0x0000000400047207 */ /* 0x040fe40000000000 */
[----:B------:R-:W-:-:S06]  /*04e0*/  FSEL R9, R0, R7, P0 ;  /* 0x0000000700097208 */ /* 0x000fcc0000000000 */
[----:B------:R-:W-:-:S05]  /*04f0*/  @P1 LOP3.LUT R9, R7, 0x80000, RZ, 0xfc, !PT ;  /* 0x0008000007091812 */ /* 0x000fca00078efcff */
[----:B------:R-:W-:-:S05]  /*0500*/  IMAD.MOV.U32 R5, RZ, RZ, R9 ;  /* 0x000000ffff057224 */ /* 0x000fca00078e0009 */
[----:B------:R0:W-:Y:S02]  /*0510*/  STS.64 [R3], R4 ;  /* 0x0000000403007388 */ /* 0x0001e40000000a00 */
.L_x_1:
[----:B------:R-:W-:Y:S05]  /*0520*/  BSYNC.RECONVERGENT B0 ;  /* 0x0000000000007941 */ /* 0x000fea0003800200 */
.L_x_0:
[----:B------:R-:W1:Y:S02]  /*0530*/  LDC R0, c[0x0][0x398] ;  /* 0x0000e600ff007b82 */ /* 0x000e640000000800 */
[----:B-1----:R-:W-:-:S13]  /*0540*/  ISETP.GE.AND P0, PT, R0, 0x1, PT ;  /* 0x000000010000780c */ /* 0x002fda0003f06270 */
[----:B------:R-:W-:Y:S05]  /*0550*/  @!P0 EXIT ;  /* 0x000000000000894d */ /* 0x000fea0003800000 */
[----:B------:R-:W0:Y:S08]  /*0560*/  LDC R0, c[0x0][0x3a4] ;  /* 0x0000e900ff007b82 */ /* 0x000e300000000800 */
[----:B------:R-:W1:Y:S01]  /*0570*/  LDC.64 R14, c[0x0][0x3a0] ;  /* 0x0000e800ff0e7b82 */ /* 0x000e620000000a00 */
[----:B0-----:R-:W1:Y:S01]  /*0580*/  MUFU.RCP64H R5, R0 ;  /* 0x0000000000057308 */ /* 0x001e620000001800 */
[----:B------:R-:W-:-:S05]  /*0590*/  VIADD R4, R0, 0x300402 ;  /* 0x0030040200047836 */ /* 0x000fca0000000000 */
[----:B------:R-:W-:Y:S01]  /*05a0*/  FSETP.GEU.AND P0, PT, |R4|, 5.8789094863358348022e-39, PT ;  /* 0x004004020400780b */ /* 0x000fe20003f0e200 */
[----:B-1----:R-:W-:-:S08]  /*05b0*/  DFMA R6, R4, -R14, 1 ;  /* 0x3ff000000406742b */ /* 0x002fd0000000080e */
[----:B------:R-:W-:-:S08]  /*05c0*/  DFMA R6, R6, R6, R6 ;  /* 0x000000060606722b */ /* 0x000fd00000000006 */
[----:B------:R-:W-:-:S08]  /*05d0*/  DFMA R6, R4, R6, R4 ;  /* 0x000000060406722b */ /* 0x000fd00000000004 */
[----:B------:R-:W-:-:S08]  /*05e0*/  DFMA R14, R6, -R14, 1 ;  /* 0x3ff00000060e742b */ /* 0x000fd0000000080e */
[----:B------:R-:W-:Y:S01]  /*05f0*/  DFMA R14, R6, R14, R6 ;  /* 0x0000000e060e722b */ /* 0x000fe20000000006 */
[----:B------:R-:W-:Y:S10]  /*0600*/  @P0 BRA `(.L_x_6) ;  /* 0x0000000000100947 */ /* 0x000ff40003800000 */
[----:B------:R-:W-:-:S05]  /*0610*/  LOP3.LUT R0, R0, 0x7fffffff, RZ, 0xc0, !PT ;  /* 0x7fffffff00007812 */ /* 0x000fca00078ec0ff */
[----:B------:R-:W-:Y:S01]  /*0620*/  VIADD R9, R0, 0xfff00000 ;  /* 0xfff0000000097836 */ /* 0x000fe20000000000 */
[----:B------:R-:W-:-:S07]  /*0630*/  MOV R0, 0x650 ;  /* 0x0000065000007802 */ /* 0x000fce0000000f00 */
[----:B------:R-:W-:Y:S05]  /*0640*/  CALL.REL.NOINC `($__internal_0_$__cuda_sm20_dblrcp_rn_slowpath_v3) ;  /* 0x0000001000687944 */ /* 0x000fea0003c00000 */
.L_x_6:
[----:B------:R-:W0:Y:S01]  /*0650*/  LDCU UR5, c[0x0][0x398] ;  /* 0x00007300ff0577ac */ /* 0x000e220008000800 */
[----:B------:R-:W1:Y:S01]  /*0660*/  LDC.64 R18, c[0x0][0x3b0] ;  /* 0x0000ec00ff127b82 */ /* 0x000e620000000a00 */
[----:B------:R-:W2:Y:S01]  /*0670*/  LDCU UR4, c[0x0][0x398] ;  /* 0x00007300ff0477ac */ /* 0x000ea20008000800 */
[----:B0-----:R-:W-:Y:S02]  /*0680*/  IMAD.U32 R5, RZ, RZ, UR5 ;  /* 0x00000005ff057e24 */ /* 0x001fe4000f8e00ff */
[----:B--2---:R-:W-:-:S03]  /*0690*/  IMAD.U32 R7, RZ, RZ, UR4 ;  /* 0x00000004ff077e24 */ /* 0x004fc6000f8e00ff */
[----:B------:R-:W-:Y:S01]  /*06a0*/  LOP3.LUT R0, R5, 0x1, RZ, 0xc0, !PT ;  /* 0x0000000105007812 */ /* 0x000fe200078ec0ff */
[----:B-1----:R-:W-:-:S03]  /*06b0*/  DADD R12, -R18, 1 ;  /* 0x3ff00000120c7429 */ /* 0x002fc60000000100 */
[----:B------:R-:W-:-:S13]  /*06c0*/  ISETP.NE.U32.AND P0, PT, R0, 0x1, PT ;  /* 0x000000010000780c */ /* 0x000fda0003f05070 */
[----:B------:R-:W-:Y:S05]  /*06d0*/  @P0 BRA `(.L_x_7) ;  /* 0x0000000400640947 */ /* 0x000fea0003800000 */
[----:B------:R-:W-:Y:S01]  /*06e0*/  ISETP.GE.U32.AND P0, PT, R2, R5, PT ;  /* 0x000000050200720c */ /* 0x000fe20003f06070 */
[----:B------:R-:W-:-:S12]  /*06f0*/  BSSY.RECONVERGENT B0, `(.L_x_8) ;  /* 0x0000054000007945 */ /* 0x000fd80003800200 */
[----:B------:R-:W-:Y:S05]  /*0700*/  @P0 BRA `(.L_x_9) ;  /* 0x0000000400480947 */ /* 0x000fea0003800000 */
[----:B------:R-:W0:Y:S01]  /*0710*/  LDS.64 R16, [R3] ;  /* 0x0000000003107984 */ /* 0x000e220000000a00 */
[----:B------:R-:W-:Y:S01]  /*0720*/  IMAD R4, R2, 0x2, -R5 ;  /* 0x0000000202047824 */ /* 0x000fe200078e0a05 */
[----:B------:R-:W1:Y:S01]  /*0730*/  LDCU.64 UR4, c[0x0][0x3a8] ;  /* 0x00007500ff0477ac */ /* 0x000e620008000a00 */
[----:B------:R-:W-:Y:S01]  /*0740*/  BSSY.RECONVERGENT B1, `(.L_x_10) ;  /* 0x0000017000017945 */ /* 0x000fe20003800200 */
[----:B------:R-:W2:Y:S01]  /*0750*/  LDS.64 R10, [R3+0x8] ;  /* 0x00000800030a7984 */ /* 0x000ea20000000a00 */
[----:B------:R-:W-:Y:S01]  /*0760*/  VIADD R4, R4, 0x1 ;  /* 0x0000000104047836 */ /* 0x000fe20000000000 */
[----:B------:R-:W3:Y:S03]  /*0770*/  LDCU UR6, c[0x0][0x3ac] ;  /* 0x00007580ff0677ac */ /* 0x000ee60008000800 */
[----:B------:R-:W4:Y:S01]  /*0780*/  I2F.F64 R8, R4 ;  /* 0x0000000400087312 */ /* 0x000f220000201c00 */
[----:B-1----:R-:W-:-:S02]  /*0790*/  DADD R22, -RZ, |UR4| ;  /* 0x40000004ff167e29 */ /* 0x002fc40008000100 */
[----:B------:R-:W-:Y:S01]  /*07a0*/  DSETP.NEU.AND P4, PT, RZ, UR4, PT ;  /* 0x00000004ff007e2a */ /* 0x000fe2000bf8d000 */
[--C-:B----4-:R-:W-:Y:S01]  /*07b0*/  SHF.R.U32.HI R0, RZ, 0x14, R9.reuse ;  /* 0x00000014ff007819 */ /* 0x110fe20000011609 */
[----:B------:R-:W-:Y:S01]  /*07c0*/  IMAD.MOV.U32 R42, RZ, RZ, R8 ;  /* 0x000000ffff2a7224 */ /* 0x000fe200078e0008 */
[----:B---3--:R-:W-:Y:S01]  /*07d0*/  ISETP.LE.AND P3, PT, RZ, UR6, PT ;  /* 0x00000006ff007c0c */ /* 0x008fe2000bf63270 */
[----:B------:R-:W-:Y:S01]  /*07e0*/  IMAD.MOV.U32 R41, RZ, RZ, R9 ;  /* 0x000000ffff297224 */ /* 0x000fe200078e0009 */
[----:B------:R-:W-:-:S03]  /*07f0*/  LOP3.LUT R0, R0, 0x7ff, RZ, 0xc0, !PT ;  /* 0x000007ff00007812 */ /* 0x000fc600078ec0ff */
[----:B------:R-:W-:Y:S02]  /*0800*/  IMAD.MOV.U32 R43, RZ, RZ, R23 ;  /* 0x000000ffff2b7224 */ /* 0x000fe400078e0017 */
[----:B------:R-:W-:Y:S01]  /*0810*/  VIADD R7, R0, 0xfffffc0c ;  /* 0xfffffc0c00077836 */ /* 0x000fe20000000000 */
[----:B------:R-:W-:-:S04]  /*0820*/  MOV R0, 0x8b0 ;  /* 0x000008b000007802 */ /* 0x000fc80000000f00 */
[CC--:B------:R-:W-:Y:S01]  /*0830*/  SHF.L.U32 R5, R8.reuse, R7.reuse, RZ ;  /* 0x0000000708057219 */ /* 0x0c0fe200000006ff */
[----:B0-----:R-:W-:Y:S01]  /*0840*/  DMUL R16, R12, R16 ;  /* 0x000000100c107228 */ /* 0x001fe20000000000 */
[----:B------:R-:W-:Y:S02]  /*0850*/  SHF.L.U64.HI R6, R8, R7, R9 ;  /* 0x0000000708067219 */ /* 0x000fe40000010209 */
[----:B------:R-:W-:-:S04]  /*0860*/  ISETP.NE.U32.AND P2, PT, R5, RZ, PT ;  /* 0x000000ff0500720c */ /* 0x000fc80003f45070 */
[----:B------:R-:W-:Y:S01]  /*0870*/  ISETP.NE.AND.EX P2, PT, R6, -0x80000000, PT, P2 ;  /* 0x800000000600780c */ /* 0x000fe20003f45320 */
[----:B--2---:R-:W-:-:S03]  /*0880*/  DFMA R10, R10, R18, R16 ;  /* 0x000000120a0a722b */ /* 0x004fc60000000010 */
[----:B------:R-:W-:-:S13]  /*0890*/  PLOP3.LUT P2, PT, P2, PT, PT, 0x8, 0x80 ;  /* 0x000000000080781c */ /* 0x000fda000174e170 */
[----:B------:R-:W-:Y:S05]  /*08a0*/  CALL.REL.NOINC `($_Z19tree_builder_sharedPdddiddd$__internal_accurate_pow) ;  /* 0x0000001000807944 */ /* 0x000fea0003c00000 */
[----:B------:R-:W-:Y:S05]  /*08b0*/  BSYNC.RECONVERGENT B1 ;  /* 0x0000000000017941 */ /* 0x000fea0003800200 */
.L_x_10:
[----:B------:R-:W0:Y:S01]  /*08c0*/  LDC.64 R16, c[0x0][0x3a8] ;  /* 0x0000ea00ff107b82 */ /* 0x000e220000000a00 */
[----:B------:R-:W-:-:S10]  /*08d0*/  DADD R22, -RZ, -R20 ;  /* 0x00000000ff167229 */ /* 0x000fd40000000914 */
[-C--:B------:R-:W-:Y:S02]  /*08e0*/  FSEL R7, R22, R20.reuse, P2 ;  /* 0x0000001416077208 */ /* 0x080fe40001000000 */
[-C--:B------:R-:W-:Y:S02]  /*08f0*/  FSEL R22, R23, R21.reuse, P2 ;  /* 0x0000001517167208 */ /* 0x080fe40001000000 */
[----:B------:R-:W-:Y:S02]  /*0900*/  FSEL R20, R7, R20, !P3 ;  /* 0x0000001407147208 */ /* 0x000fe40005800000 */
[----:B------:R-:W-:Y:S01]  /*0910*/  FSEL R21, R22, R21, !P3 ;  /* 0x0000001516157208 */ /* 0x000fe20005800000 */
[----:B0-----:R-:W-:-:S10]  /*0920*/  DADD R18, R8, R16 ;  /* 0x0000000008127229 */ /* 0x001fd40000000010 */
[----:B------:R-:W-:-:S04]  /*0930*/  LOP3.LUT R18, R19, 0x7ff00000, RZ, 0xc0, !PT ;  /* 0x7ff0000013127812 */ /* 0x000fc800078ec0ff */
[----:B------:R-:W-:Y:S01]  /*0940*/  ISETP.NE.AND P5, PT, R18, 0x7ff00000, PT ;  /* 0x7ff000001200780c */ /* 0x000fe20003fa5270 */
[----:B------:R-:W-:-:S12]  /*0950*/  @P4 BRA `(.L_x_11) ;  /* 0x0000000000204947 */ /* 0x000fd80003800000 */
[----:B------:R-:W0:Y:S01]  /*0960*/  LDC R21, c[0x0][0x3ac] ;  /* 0x0000eb00ff157b82 */ /* 0x000e220000000800 */
[----:B------:R-:W-:Y:S01]  /*0970*/  ISETP.NE.U32.AND P0, PT, R5, RZ, PT ;  /* 0x000000ff0500720c */ /* 0x000fe20003f05070 */
[----:B------:R-:W-:Y:S01]  /*0980*/  IMAD.MOV.U32 R20, RZ, RZ, RZ ;  /* 0x000000ffff147224 */ /* 0x000fe200078e00ff */
[----:B------:R-:W-:Y:S02]  /*0990*/  ISETP.GE.AND P1, PT, R9, RZ, PT ;  /* 0x000000ff0900720c */ /* 0x000fe40003f26270 */
[----:B------:R-:W-:-:S13]  /*09a0*/  ISETP.NE.AND.EX P0, PT, R6, -0x80000000, PT, P0 ;  /* 0x800000000600780c */ /* 0x000fda0003f05300 */
[----:B------:R-:W-:-:S06]  /*09b0*/  DSETP.NEU.AND P2, PT, |R8|, 0.5, !P0 ;  /* 0x3fe000000800742a */ /* 0x000fcc000474d200 */
[----:B0-----:R-:W-:-:S04]  /*09c0*/  SEL R21, R21, RZ, P2 ;  /* 0x000000ff15157207 */ /* 0x001fc80001000000 */
[----:B------:R-:W-:-:S07]  /*09d0*/  @!P1 LOP3.LUT R21, R21, 0x7ff00000, RZ, 0xfc, !PT ;  /* 0x7ff0000015159812 */ /* 0x000fce00078efcff */
.L_x_11:
[----:B------:R-:W-:Y:S04]  /*09e0*/  BSSY.RECONVERGENT B1, `(.L_x_12) ;  /* 0x0000012000017945 */ /* 0x000fe80003800200 */
[----:B------:R-:W-:Y:S05]  /*09f0*/  @P5 BRA `(.L_x_13) ;  /* 0x0000000000405947 */ /* 0x000fea0003800000 */
[----:B------:R-:W-:-:S14]  /*0a00*/  DSETP.NAN.AND P0, PT, R16, R16, PT ;  /* 0x000000101000722a */ /* 0x000fdc0003f08000 */
[----:B------:R-:W-:Y:S05]  /*0a10*/  @P0 BRA `(.L_x_14) ;  /* 0x0000000000340947 */ /* 0x000fea0003800000 */
[----:B------:R-:W-:-:S14]  /*0a20*/  DSETP.NEU.AND P0, PT, |R16|, +INF , PT ;  /* 0x7ff000001000742a */ /* 0x000fdc0003f0d200 */
[----:B------:R-:W-:Y:S05]  /*0a30*/  @P0 BRA `(.L_x_13) ;  /* 0x0000000000300947 */ /* 0x000fea0003800000 */
[----:B------:R-:W0:Y:S01]  /*0a40*/  LDCU UR4, c[0x0][0x3ac] ;  /* 0x00007580ff0477ac */ /* 0x000e220008000800 */
[C---:B------:R-:W-:Y:S01]  /*0a50*/  ISETP.GE.AND P0, PT, R9.reuse, RZ, PT ;  /* 0x000000ff0900720c */ /* 0x040fe20003f06270 */
[----:B------:R-:W-:Y:S01]  /*0a60*/  IMAD.MOV.U32 R20, RZ, RZ, RZ ;  /* 0x000000ffff147224 */ /* 0x000fe200078e00ff */
[----:B------:R-:W-:Y:S02]  /*0a70*/  LOP3.LUT R8, R9, 0x7fffffff, RZ, 0xc0, !PT ;  /* 0x7fffffff09087812 */ /* 0x000fe400078ec0ff */
[----:B------:R-:W-:Y:S02]  /*0a80*/  SEL R21, RZ, 0x7ff00000, !P0 ;  /* 0x7ff00000ff157807 */ /* 0x000fe40004000000 */
[----:B------:R-:W-:-:S03]  /*0a90*/  ISETP.NE.AND P0, PT, R8, 0x3fe00000, PT ;  /* 0x3fe000000800780c */ /* 0x000fc60003f05270 */
[----:B------:R-:W-:-:S05]  /*0aa0*/  VIADD R0, R21, 0x80000000 ;  /* 0x8000000015007836 */ /* 0x000fca0000000000 */
[----:B------:R-:W-:Y:S02]  /*0ab0*/  SEL R0, R0, R21, P0 ;  /* 0x0000001500007207 */ /* 0x000fe40000000000 */
[----:B0-----:R-:W-:-:S13]  /*0ac0*/  ISETP.LE.AND P1, PT, RZ, UR4, PT ;  /* 0x00000004ff007c0c */ /* 0x001fda000bf23270 */
[----:B------:R-:W-:Y:S01]  /*0ad0*/  @!P1 SEL R21, R0, R21, P2 ;  /* 0x0000001500159207 */ /* 0x000fe20001000000 */
[----:B------:R-:W-:Y:S06]  /*0ae0*/  BRA `(.L_x_13) ;  /* 0x0000000000047947 */ /* 0x000fec0003800000 */
.L_x_14:
[----:B------:R-:W-:-:S11]  /*0af0*/  DADD R20, R8, R16 ;  /* 0x0000000008147229 */ /* 0x000fd60000000010 */
.L_x_13:
[----:B------:R-:W-:Y:S05]  /*0b00*/  BSYNC.RECONVERGENT B1 ;  /* 0x0000000000017941 */ /* 0x000fea0003800200 */
.L_x_12:
[----:B------:R-:W0:Y:S01]  /*0b10*/  LDC.64 R6, c[0x0][0x390] ;  /* 0x0000e400ff067b82 */ /* 0x000e220000000a00 */
[----:B------:R-:W0:Y:S01]  /*0b20*/  LDCU.64 UR4, c[0x0][0x388] ;  /* 0x00007100ff0477ac */ /* 0x000e220008000a00 */
[----:B------:R-:W-:Y:S01]  /*0b30*/  ISETP.NE.AND P0, PT, R4, RZ, PT ;  /* 0x000000ff0400720c */ /* 0x000fe20003f05270 */
[----:B------:R-:W-:Y:S02]  /*0b40*/  DSETP.NEU.AND P1, PT, R16, 1, PT ;  /* 0x3ff000001000742a */ /* 0x000fe40003f2d000 */
[----:B------:R-:W-:Y:S01]  /*0b50*/  DMUL R10, R10, R14 ;  /* 0x0000000e0a0a7228 */ /* 0x000fe20000000000 */
[----:B------:R-:W-:Y:S02]  /*0b60*/  FSEL R4, R20, RZ, P0 ;  /* 0x000000ff14047208 */ /* 0x000fe40000000000 */
[----:B------:R-:W-:Y:S02]  /*0b70*/  FSEL R20, R21, 1.875, P0 ;  /* 0x3ff0000015147808 */ /* 0x000fe40000000000 */
[----:B------:R-:W-:-:S02]  /*0b80*/  FSEL R4, R4, RZ, P1 ;  /* 0x000000ff04047208 */ /* 0x000fc40000800000 */
[----:B------:R-:W-:-:S06]  /*0b90*/  FSEL R5, R20, 1.875, P1 ;  /* 0x3ff0000014057808 */ /* 0x000fcc0000800000 */
[----:B0-----:R-:W-:Y:S01]  /*0ba0*/  DFMA R4, -R4, UR4, R6 ;  /* 0x0000000404047c2b */ /* 0x001fe20008000106 */
[----:B------:R-:W-:-:S07]  /*0bb0*/  IMAD.MOV.U32 R7, RZ, RZ, R11 ;  /* 0x000000ffff077224 */ /* 0x000fce00078e000b */
[----:B------:R-:W-:Y:S02]  /*0bc0*/  DSETP.MAX.AND P0, P1, R4, R10, PT ;  /* 0x0000000a0400722a */ /* 0x000fe4000390f000 */
[----:B------:R-:W-:-:S04]  /*0bd0*/  IMAD.MOV.U32 R0, RZ, RZ, R5 ;  /* 0x000000ffff007224 */ /* 0x000fc800078e0005 */
[----:B------:R-:W-:Y:S02]  /*0be0*/  SEL R4, R4, R10, P0 ;  /* 0x0000000a04047207 */ /* 0x000fe40000000000 */
[----:B------:R-:W-:-:S06]  /*0bf0*/  FSEL R9, R0, R7, P0 ;  /* 0x0000000700097208 */ /* 0x000fcc0000000000 */
[----:B------:R-:W-:-:S05]  /*0c00*/  @P1 LOP3.LUT R9, R7, 0x80000, RZ, 0xfc, !PT ;  /* 0x0008000007091812 */ /* 0x000fca00078efcff */
[----:B------:R-:W-:-:S05]  /*0c10*/  IMAD.MOV.U32 R5, RZ, RZ, R9 ;  /* 0x000000ffff057224 */ /* 0x000fca00078e0009 */
[----:B------:R0:W-:Y:S02]  /*0c20*/  STS.64 [R3], R4 ;  /* 0x0000000403007388 */ /* 0x0001e40000000a00 */
.L_x_9:
[----:B------:R-:W-:Y:S05]  /*0c30*/  BSYNC.RECONVERGENT B0 ;  /* 0x0000000000007941 */ /* 0x000fea0003800200 */
.L_x_8:
[----:B0-----:R-:W0:Y:S02]  /*0c40*/  LDC R5, c[0x0][0x398] ;  /* 0x0000e600ff057b82 */ /* 0x001e240000000800 */
[----:B0-----:R-:W-:-:S06]  /*0c50*/  VIADD R7, R5, 0xffffffff ;  /* 0xffffffff05077836 */ /* 0x001fcc0000000000 */
[----:B------:R-:W-:Y:S06]  /*0c60*/  BAR.SYNC.DEFER_BLOCKING 0x0 ;  /* 0x0000000000007b1d */ /* 0x000fec0000010000 */
.L_x_7:
[----:B------:R-:W-:-:S13]  /*0c70*/  ISETP.NE.AND P0, PT, R5, 0x1, PT ;  /* 0x000000010500780c */ /* 0x000fda0003f05270 */
[----:B------:R-:W-:Y:S05]  /*0c80*/  @!P0 EXIT ;  /* 0x000000000000894d */ /* 0x000fea0003800000 */
[----:B------:R-:W0:Y:S01]  /*0c90*/  LDC R3, c[0x0][0x3ac] ;  /* 0x0000eb00ff037b82 */ /* 0x000e220000000800 */
[----:B------:R-:W-:Y:S01]  /*0ca0*/  VIADD R5, R7, 0xffffffff ;  /* 0xffffffff07057836 */ /* 0x000fe20000000000 */
[----:B------:R-:W1:Y:S01]  /*0cb0*/  LDCU UR12, c[0x0][0x3ac] ;  /* 0x00007580ff0c77ac */ /* 0x000e620008000800 */
[C---:B------:R-:W-:Y:S02]  /*0cc0*/  IMAD R4, R2.reuse, 0x2, -R7 ;  /* 0x0000000202047824 */ /* 0x040fe400078e0a07 */
[----:B------:R-:W-:Y:S01]  /*0cd0*/  IMAD R6, R2, -0x2, R5 ;  /* 0xfffffffe02067824 */ /* 0x000fe200078e0205 */
[----:B------:R-:W2:Y:S01]  /*0ce0*/  LDCU.64 UR6, c[0x0][0x3a8] ;  /* 0x00007500ff0677ac */ /* 0x000ea20008000a00 */
[----:B------:R-:W-:Y:S01]  /*0cf0*/  VIADD R4, R4, 0x1 ;  /* 0x0000000104047836 */ /* 0x000fe20000000000 */
[----:B------:R-:W3:Y:S01]  /*0d00*/  LDC.64 R10, c[0x0][0x3a8] ;  /* 0x0000ea00ff0a7b82 */ /* 0x000ee20000000a00 */
[----:B------:R-:W4:Y:S01]  /*0d10*/  LDCU.64 UR14, c[0x0][0x388] ;  /* 0x00007100ff0e77ac */ /* 0x000f220008000a00 */
[----:B------:R-:W5:Y:S06]  /*0d20*/  LDCU.64 UR10, c[0x0][0x3b0] ;  /* 0x00007600ff0a77ac */ /* 0x000f6c0008000a00 */
[----:B------:R-:W0:Y:S02]  /*0d30*/  LDC.64 R8, c[0x0][0x390] ;  /* 0x0000e400ff087b82 */ /* 0x000e240000000a00 */
.L_x_28:
[----:B------:R-:W-:Y:S01]  /*0d40*/  VIADD R7, R5, 0x1 ;  /* 0x0000000105077836 */ /* 0x000fe20000000000 */
[----:B------:R-:W-:Y:S04]  /*0d50*/  BSSY.RECONVERGENT B0, `(.L_x_15) ;  /* 0x000004f000007945 */ /* 0x000fe80003800200 */
[----:B------:R-:W-:-:S13]  /*0d60*/  ISETP.GE.AND P0, PT, R2, R7, PT ;  /* 0x000000070200720c */ /* 0x000fda0003f06270 */
[----:B01----:R-:W-:Y:S05]  /*0d70*/  @P0 BRA `(.L_x_16) ;  /* 0x0000000400300947 */ /* 0x003fea0003800000 */
[----:B------:R-:W4:Y:S01]  /*0d80*/  S2UR UR5, SR_CgaCtaId ;  /* 0x00000000000579c3 */ /* 0x000f220000008800 */
[----:B------:R-:W-:Y:S01]  /*0d90*/  UMOV UR4, 0x400 ;  /* 0x0000040000047882 */ /* 0x000fe20000000000 */
[----:B------:R-:W5:Y:S01]  /*0da0*/  I2F.F64 R38, R4 ;  /* 0x0000000400267312 */ /* 0x000f620000201c00 */
[----:B--2---:R-:W-:Y:S01]  /*0db0*/  DADD R22, -RZ, |UR6| ;  /* 0x40000006ff167e29 */ /* 0x004fe20008000100 */
[----:B------:R-:W-:Y:S01]  /*0dc0*/  BSSY.RECONVERGENT B1, `(.L_x_17) ;  /* 0x0000016000017945 */ /* 0x000fe20003800200 */
[----:B------:R-:W-:Y:S01]  /*0dd0*/  DSETP.NEU.AND P2, PT, RZ, UR6, PT ;  /* 0x00000006ff007e2a */ /* 0x000fe2000bf4d000 */
[----:B-1----:R-:W-:-:S07]  /*0de0*/  ISETP.LE.AND P3, PT, RZ, UR12, PT ;  /* 0x0000000cff007c0c */ /* 0x002fce000bf63270 */
[----:B------:R-:W-:Y:S01]  /*0df0*/  IMAD.MOV.U32 R43, RZ, RZ, R23 ;  /* 0x000000ffff2b7224 */ /* 0x000fe200078e0017 */
[--C-:B-----5:R-:W-:Y:S01]  /*0e00*/  SHF.R.U32.HI R0, RZ, 0x14, R39.reuse ;  /* 0x00000014ff007819 */ /* 0x120fe20000011627 */
[----:B------:R-:W-:Y:S02]  /*0e10*/  IMAD.MOV.U32 R42, RZ, RZ, R38 ;  /* 0x000000ffff2a7224 */ /* 0x000fe400078e0026 */
[----:B------:R-:W-:Y:S01]  /*0e20*/  IMAD.MOV.U32 R41, RZ, RZ, R39 ;  /* 0x000000ffff297224 */ /* 0x000fe200078e0027 */
[----:B------:R-:W-:Y:S01]  /*0e30*/  LOP3.LUT R0, R0, 0x7ff, RZ, 0xc0, !PT ;  /* 0x000007ff00007812 */ /* 0x000fe200078ec0ff */
[----:B----4-:R-:W-:-:S04]  /*0e40*/  ULEA UR4, UR5, UR4, 0x18 ;  /* 0x0000000405047291 */ /* 0x010fc8000f8ec0ff */
[----:B------:R-:W-:Y:S01]  /*0e50*/  VIADD R19, R0, 0xfffffc0c ;  /* 0xfffffc0c00137836 */ /* 0x000fe20000000000 */
[----:B------:R-:W-:Y:S02]  /*0e60*/  MOV R0, 0xf20 ;  /* 0x00000f2000007802 */ /* 0x000fe40000000f00 */
[----:B------:R-:W-:Y:S02]  /*0e70*/  LEA R16, R2, UR4, 0x3 ;  /* 0x0000000402107c11 */ /* 0x000fe4000f8e18ff */
[CC--:B------:R-:W-:Y:S02]  /*0e80*/  SHF.L.U32 R17, R38.reuse, R19.reuse, RZ ;  /* 0x0000001326117219 */ /* 0x0c0fe400000006ff */
[----:B------:R-:W-:Y:S01]  /*0e90*/  SHF.L.U64.HI R18, R38, R19, R39 ;  /* 0x0000001326127219 */ /* 0x000fe20000010227 */
[----:B------:R-:W1:Y:S01]  /*0ea0*/  LDS.64 R20, [R16] ;  /* 0x0000000010147984 */ /* 0x000e620000000a00 */
[----:B------:R-:W-:-:S03]  /*0eb0*/  ISETP.NE.U32.AND P4, PT, R17, RZ, PT ;  /* 0x000000ff1100720c */ /* 0x000fc60003f85070 */
[----:B------:R-:W2:Y:S01]  /*0ec0*/  LDS.64 R44, [R16+0x8] ;  /* 0x00000800102c7984 */ /* 0x000ea20000000a00 */
[----:B------:R-:W-:-:S04]  /*0ed0*/  ISETP.NE.AND.EX P4, PT, R18, -0x80000000, PT, P4 ;  /* 0x800000001200780c */ /* 0x000fc80003f85340 */
[----:B------:R-:W-:Y:S01]  /*0ee0*/  PLOP3.LUT P4, PT, P4, PT, PT, 0x8, 0x80 ;  /* 0x000000000080781c */ /* 0x000fe2000278e170 */
[----:B-1----:R-:W-:-:S08]  /*0ef0*/  DMUL R20, R12, R20 ;  /* 0x000000140c147228 */ /* 0x002fd00000000000 */
[----:B--2---:R-:W-:-:S11]  /*0f00*/  DFMA R44, R44, UR10, R20 ;  /* 0x0000000a2c2c7c2b */ /* 0x004fd60008000014 */
[----:B0--3--:R-:W-:Y:S05]  /*0f10*/  CALL.REL.NOINC `($_Z19tree_builder_sharedPdddiddd$__internal_accurate_pow) ;  /* 0x0000000800e47944 */ /* 0x009fea0003c00000 */
[----:B------:R-:W-:Y:S05]  /*0f20*/  BSYNC.RECONVERGENT B1 ;  /* 0x0000000000017941 */ /* 0x000fea0003800200 */
.L_x_17:
[----:B------:R-:W-:Y:S02]  /*0f30*/  DADD R24, -RZ, -R20 ;  /* 0x00000000ff187229 */ /* 0x000fe40000000914 */
[----:B------:R-:W-:-:S08]  /*0f40*/  DADD R22, R38, R10 ;  /* 0x0000000026167229 */ /* 0x000fd0000000000a */
[-C--:B------:R-:W-:Y:S02]  /*0f50*/  FSEL R19, R24, R20.reuse, P4 ;  /* 0x0000001418137208 */ /* 0x080fe40002000000 */
[----:B------:R-:W-:Y:S02]  /*0f60*/  LOP3.LUT R22, R23, 0x7ff00000, RZ, 0xc0, !PT ;  /* 0x7ff0000017167812 */ /* 0x000fe400078ec0ff */
[-C--:B------:R-:W-:Y:S02]  /*0f70*/  FSEL R24, R25, R21.reuse, P4 ;  /* 0x0000001519187208 */ /* 0x080fe40002000000 */
[----:B------:R-:W-:Y:S02]  /*0f80*/  ISETP.NE.AND P5, PT, R22, 0x7ff00000, PT ;  /* 0x7ff000001600780c */ /* 0x000fe40003fa5270 */
[----:B------:R-:W-:Y:S02]  /*0f90*/  FSEL R20, R19, R20, !P3 ;  /* 0x0000001413147208 */ /* 0x000fe40005800000 */
[----:B------:R-:W-:Y:S01]  /*0fa0*/  FSEL R21, R24, R21, !P3 ;  /* 0x0000001518157208 */ /* 0x000fe20005800000 */
[----:B------:R-:W-:Y:S08]  /*0fb0*/  @P2 BRA `(.L_x_18) ;  /* 0x00000000001c2947 */ /* 0x000ff00003800000 */
[----:B------:R-:W-:Y:S01]  /*0fc0*/  ISETP.NE.U32.AND P0, PT, R17, RZ, PT ;  /* 0x000000ff1100720c */ /* 0x000fe20003f05070 */
[----:B------:R-:W-:Y:S01]  /*0fd0*/  IMAD.MOV.U32 R20, RZ, RZ, RZ ;  /* 0x000000ffff147224 */ /* 0x000fe200078e00ff */
[----:B------:R-:W-:Y:S02]  /*0fe0*/  ISETP.GE.AND P1, PT, R39, RZ, PT ;  /* 0x000000ff2700720c */ /* 0x000fe40003f26270 */
[----:B------:R-:W-:-:S13]  /*0ff0*/  ISETP.NE.AND.EX P0, PT, R18, -0x80000000, PT, P0 ;  /* 0x800000001200780c */ /* 0x000fda0003f05300 */
[----:B------:R-:W-:-:S06]  /*1000*/  DSETP.NEU.AND P4, PT, |R38|, 0.5, !P0 ;  /* 0x3fe000002600742a */ /* 0x000fcc000478d200 */
[----:B------:R-:W-:-:S04]  /*1010*/  SEL R21, R3, RZ, P4 ;  /* 0x000000ff03157207 */ /* 0x000fc80002000000 */
[----:B------:R-:W-:-:S07]  /*1020*/  @!P1 LOP3.LUT R21, R21, 0x7ff00000, RZ, 0xfc, !PT ;  /* 0x7ff0000015159812 */ /* 0x000fce00078efcff */
.L_x_18:
        /* <DEDUP_REMOVED lines=9> */
[----:B------:R-:W-:Y:S02]  /*10c0*/  ISETP.LE.AND P1, PT, RZ, UR12, PT ;  /* 0x0000000cff007c0c */ /* 0x000fe4000bf23270 */
[----:B------:R-:W-:Y:S02]  /*10d0*/  SEL R21, RZ, 0x7ff00000, !P0 ;  /* 0x7ff00000ff157807 */ /* 0x000fe40004000000 */
[----:B------:R-:W-:-:S03]  /*10e0*/  LOP3.LUT R38, R39, 0x7fffffff, RZ, 0xc0, !PT ;  /* 0x7fffffff27267812 */ /* 0x000fc600078ec0ff */
[----:B------:R-:W-:Y:S01]  /*10f0*/  VIADD R0, R21, 0x80000000 ;  /* 0x8000000015007836 */ /* 0x000fe20000000000 */
[----:B------:R-:W-:-:S04]  /*1100*/  ISETP.NE.AND P0, PT, R38, 0x3fe00000, PT ;  /* 0x3fe000002600780c */ /* 0x000fc80003f05270 */
[----:B------:R-:W-:-:S04]  /*1110*/  SEL R0, R0, R21, P0 ;  /* 0x0000001500007207 */ /* 0x000fc80000000000 */
[----:B------:R-:W-:-:S07]  /*1120*/  @!P1 SEL R21, R0, R21, P4 ;  /* 0x0000001500159207 */ /* 0x000fce0002000000 */
.L_x_20:
[----:B------:R-:W-:Y:S05]  /*1130*/  BSYNC.RECONVERGENT B1 ;  /* 0x0000000000017941 */ /* 0x000fea0003800200 */
.L_x_19:
[----:B------:R-:W-:Y:S01]  /*1140*/  ISETP.NE.AND P0, PT, R4, RZ, PT ;  /* 0x000000ff0400720c */ /* 0x000fe20003f05270 */
[----:B------:R-:W-:Y:S02]  /*1150*/  DSETP.NEU.AND P1, PT, R10, 1, PT ;  /* 0x3ff000000a00742a */ /* 0x000fe40003f2d000 */
[----:B------:R-:W-:Y:S01]  /*1160*/  DMUL R44, R44, R14 ;  /* 0x0000000e2c2c7228 */ /* 0x000fe20000000000 */
[----:B------:R-:W-:Y:S02]  /*1170*/  FSEL R18, R20, RZ, P0 ;  /* 0x000000ff14127208 */ /* 0x000fe40000000000 */
[----:B------:R-:W-:Y:S02]  /*1180*/  FSEL R20, R21, 1.875, P0 ;  /* 0x3ff0000015147808 */ /* 0x000fe40000000000 */
[----:B------:R-:W-:Y:S02]  /*1190*/  FSEL R18, R18, RZ, P1 ;  /* 0x000000ff12127208 */ /* 0x000fe40000800000 */
[----:B------:R-:W-:-:S03]  /*11a0*/  FSEL R19, R20, 1.875, P1 ;  /* 0x3ff0000014137808 */ /* 0x000fc60000800000 */
[----:B------:R-:W-:-:S03]  /*11b0*/  IMAD.MOV.U32 R17, RZ, RZ, R45 ;  /* 0x000000ffff117224 */ /* 0x000fc600078e002d */
[----:B------:R-:W-:-:S08]  /*11c0*/  DFMA R18, -R18, UR14, R8 ;  /* 0x0000000e12127c2b */ /* 0x000fd00008000108 */
[----:B------:R-:W-:Y:S02]  /*11d0*/  DSETP.MAX.AND P0, P1, R18, R44, PT ;  /* 0x0000002c1200722a */ /* 0x000fe4000390f000 */
[----:B------:R-:W-:-:S04]  /*11e0*/  IMAD.MOV.U32 R0, RZ, RZ, R19 ;  /* 0x000000ffff007224 */ /* 0x000fc800078e0013 */
[----:B------:R-:W-:Y:S02]  /*11f0*/  SEL R18, R18, R44, P0 ;  /* 0x0000002c12127207 */ /* 0x000fe40000000000 */
[----:B------:R-:W-:-:S06]  /*1200*/  FSEL R21, R0, R17, P0 ;  /* 0x0000001100157208 */ /* 0x000fcc0000000000 */
[----:B------:R-:W-:-:S05]  /*1210*/  @P1 LOP3.LUT R21, R17, 0x80000, RZ, 0xfc, !PT ;  /* 0x0008000011151812 */ /* 0x000fca00078efcff */
[----:B------:R-:W-:-:S05]  /*1220*/  IMAD.MOV.U32 R19, RZ, RZ, R21 ;  /* 0x000000ffff137224 */ /* 0x000fca00078e0015 */
[----:B------:R0:W-:Y:S02]  /*1230*/  STS.64 [R16], R18 ;  /* 0x0000001210007388 */ /* 0x0001e40000000a00 */
.L_x_16:
[----:B-12-45:R-:W-:Y:S05]  /*1240*/  BSYNC.RECONVERGENT B0 ;  /* 0x0000000000007941 */ /* 0x036fea0003800200 */
.L_x_15:
[----:B------:R-:W-:Y:S01]  /*1250*/  BAR.SYNC.DEFER_BLOCKING 0x0 ;  /* 0x0000000000007b1d */ /* 0x000fe20000010000 */
[----:B------:R-:W-:-:S05]  /*1260*/  ISETP.GE.AND P0, PT, R2, R5, PT ;  /* 0x000000050200720c */ /* 0x000fca0003f06270 */
[----:B------:R-:W-:Y:S08]  /*1270*/  BSSY.RECONVERGENT B0, `(.L_x_21) ;  /* 0x0000050000007945 */ /* 0x000ff00003800200 */
[----:B------:R-:W-:Y:S05]  /*1280*/  @P0 BRA `(.L_x_22) ;  /* 0x0000000400380947 */ /* 0x000fea0003800000 */
[----:B------:R-:W1:Y:S01]  /*1290*/  S2UR UR5, SR_CgaCtaId ;  /* 0x00000000000579c3 */ /* 0x000e620000008800 */
[----:B------:R-:W-:Y:S01]  /*12a0*/  UMOV UR4, 0x400 ;  /* 0x0000040000047882 */ /* 0x000fe20000000000 */
[----:B0-----:R-:W-:Y:S01]  /*12b0*/  VIADD R16, R4, 0x1 ;  /* 0x0000000104107836 */ /* 0x001fe20000000000 */
[----:B------:R-:W-:Y:S01]  /*12c0*/  DADD R22, -RZ, |UR6| ;  /* 0x40000006ff167e29 */ /* 0x000fe20008000100 */
[----:B------:R-:W-:Y:S01]  /*12d0*/  BSSY.RECONVERGENT B1, `(.L_x_23) ;  /* 0x0000017000017945 */ /* 0x000fe20003800200 */
[----:B------:R-:W-:Y:S01]  /*12e0*/  DSETP.NEU.AND P2, PT, RZ, UR6, PT ;  /* 0x00000006ff007e2a */ /* 0x000fe2000bf4d000 */
[----:B------:R-:W-:Y:S02]  /*12f0*/  ISETP.LE.AND P3, PT, RZ, UR12, PT ;  /* 0x0000000cff007c0c */ /* 0x000fe4000bf63270 */
[----:B------:R-:W0:Y:S05]  /*1300*/  I2F.F64 R16, R16 ;  /* 0x0000001000107312 */ /* 0x000e2a0000201c00 */
[----:B------:R-:W-:Y:S01]  /*1310*/  IMAD.MOV.U32 R43, RZ, RZ, R23 ;  /* 0x000000ffff2b7224 */ /* 0x000fe200078e0017 */
[----:B0-----:R-:W-:Y:S01]  /*1320*/  SHF.R.U32.HI R0, RZ, 0x14, R17 ;  /* 0x00000014ff007819 */ /* 0x001fe20000011611 */
[----:B-1----:R-:W-:Y:S01]  /*1330*/  ULEA UR4, UR5, UR4, 0x18 ;  /* 0x0000000405047291 */ /* 0x002fe2000f8ec0ff */
[----:B------:R-:W-:-:S02]  /*1340*/  IMAD.MOV.U32 R42, RZ, RZ, R16 ;  /* 0x000000ffff2a7224 */ /* 0x000fc400078e0010 */
[----:B------:R-:W-:Y:S01]  /*1350*/  LOP3.LUT R0, R0, 0x7ff, RZ, 0xc0, !PT ;  /* 0x000007ff00007812 */ /* 0x000fe200078ec0ff */
[----:B------:R-:W-:Y:S02]  /*1360*/  IMAD.MOV.U32 R41, RZ, RZ, R17 ;  /* 0x000000ffff297224 */ /* 0x000fe400078e0011 */
[----:B------:R-:W-:Y:S02]  /*1370*/  LEA R38, R2, UR4, 0x3 ;  /* 0x0000000402267c11 */ /* 0x000fe4000f8e18ff */
[----:B------:R-:W-:Y:S01]  /*1380*/  VIADD R25, R0, 0xfffffc0c ;  /* 0xfffffc0c00197836 */ /* 0x000fe20000000000 */
[----:B------:R-:W-:Y:S02]  /*1390*/  MOV R0, 0x1440 ;  /* 0x0000144000007802 */ /* 0x000fe40000000f00 */
[----:B------:R-:W0:Y:S02]  /*13a0*/  LDS.64 R20, [R38] ;  /* 0x0000000026147984 */ /* 0x000e240000000a00 */
[----:B------:R-:W-:-:S02]  /*13b0*/  SHF.L.U32 R39, R16, R25, RZ ;  /* 0x0000001910277219 */ /* 0x000fc400000006ff */
[----:B------:R-:W1:Y:S01]  /*13c0*/  LDS.64 R18, [R38+0x8] ;  /* 0x0000080026127984 */ /* 0x000e620000000a00 */
[----:B------:R-:W-:Y:S02]  /*13d0*/  SHF.L.U64.HI R40, R16, R25, R17 ;  /* 0x0000001910287219 */ /* 0x000fe40000010211 */
[----:B------:R-:W-:-:S04]  /*13e0*/  ISETP.NE.U32.AND P4, PT, R39, RZ, PT ;  /* 0x000000ff2700720c */ /* 0x000fc80003f85070 */
[----:B------:R-:W-:-:S04]  /*13f0*/  ISETP.NE.AND.EX P4, PT, R40, -0x80000000, PT, P4 ;  /* 0x800000002800780c */ /* 0x000fc80003f85340 */
[----:B------:R-:W-:Y:S01]  /*1400*/  PLOP3.LUT P4, PT, P4, PT, PT, 0x8, 0x80 ;  /* 0x000000000080781c */ /* 0x000fe2000278e170 */
[----:B0-----:R-:W-:-:S08]  /*1410*/  DMUL R20, R12, R20 ;  /* 0x000000140c147228 */ /* 0x001fd00000000000 */
[----:B-1----:R-:W-:-:S11]  /*1420*/  DFMA R18, R18, UR10, R20 ;  /* 0x0000000a12127c2b */ /* 0x002fd60008000014 */
[----:B---3--:R-:W-:Y:S05]  /*1430*/  CALL.REL.NOINC `($_Z19tree_builder_sharedPdddiddd$__internal_accurate_pow) ;  /* 0x00000004009c7944 */ /* 0x008fea0003c00000 */
[----:B------:R-:W-:Y:S05]  /*1440*/  BSYNC.RECONVERGENT B1 ;  /* 0x0000000000017941 */ /* 0x000fea0003800200 */
.L_x_23:
[----:B------:R-:W-:Y:S02]  /*1450*/  DADD R22, R16, R10 ;  /* 0x0000000010167229 */ /* 0x000fe4000000000a */
[----:B------:R-:W-:-:S08]  /*1460*/  DADD R24, -RZ, -R20 ;  /* 0x00000000ff187229 */ /* 0x000fd00000000914 */
[----:B------:R-:W-:Y:S02]  /*1470*/  LOP3.LUT R22, R23, 0x7ff00000, RZ, 0xc0, !PT ;  /* 0x7ff0000017167812 */ /* 0x000fe400078ec0ff */
[-C--:B------:R-:W-:Y:S02]  /*1480*/  FSEL R23, R24, R20.reuse, P4 ;  /* 0x0000001418177208 */ /* 0x080fe40002000000 */
        /* <DEDUP_REMOVED lines=12> */
.L_x_24:
[----:B------:R-:W-:Y:S04]  /*1550*/  BSSY.RECONVERGENT B1, `(.L_x_25) ;  /* 0x0000011000017945 */ /* 0x000fe80003800200 */
[----:B------:R-:W-:Y:S05]  /*1560*/  @P5 BRA `(.L_x_26) ;  /* 0x00000000003c5947 */ /* 0x000fea0003800000 */
[----:B------:R-:W-:-:S14]  /*1570*/  DSETP.NAN.AND P0, PT, R10, R10, PT ;  /* 0x0000000a0a00722a */ /* 0x000fdc0003f08000 */
[----:B------:R-:W-:Y:S05]  /*1580*/  @P0 BRA `(.L_x_27) ;  /* 0x0000000000300947 */ /* 0x000fea0003800000 */
        /* <DEDUP_REMOVED lines=10> */
[----:B------:R-:W-:Y:S01]  /*1630*/  @!P1 SEL R21, R0, R21, P4 ;  /* 0x0000001500159207 */ /* 0x000fe20002000000 */
[----:B------:R-:W-:Y:S06]  /*1640*/  BRA `(.L_x_26) ;  /* 0x0000000000047947 */ /* 0x000fec0003800000 */
.L_x_27:
[----:B------:R-:W-:-:S11]  /*1650*/  DADD R20, R16, R10 ;  /* 0x0000000010147229 */ /* 0x000fd6000000000a */
.L_x_26:
[----:B------:R-:W-:Y:S05]  /*1660*/  BSYNC.RECONVERGENT B1 ;  /* 0x0000000000017941 */ /* 0x000fea0003800200 */
.L_x_25:
[----:B------:R-:W-:Y:S01]  /*1670*/  ISETP.NE.AND P0, PT, R6, 0x1, PT ;  /* 0x000000010600780c */ /* 0x000fe20003f05270 */
        /* <DEDUP_REMOVED lines=15> */
.L_x_22:
[----:B------:R-:W-:Y:S05]  /*1770*/  BSYNC.RECONVERGENT B0 ;  /* 0x0000000000007941 */ /* 0x000fea0003800200 */
.L_x_21:
[----:B------:R-:W-:Y:S01]  /*1780*/  BAR.SYNC.DEFER_BLOCKING 0x0 ;  /* 0x0000000000007b1d */ /* 0x000fe20000010000 */
[----:B------:R-:W-:Y:S01]  /*1790*/  ISETP.GT.U32.AND P0, PT, R7, 0x2, PT ;  /* 0x000000020700780c */ /* 0x000fe20003f04070 */
[----:B------:R-:W-:Y:S02]  /*17a0*/  VIADD R6, R6, 0xfffffffe ;  /* 0xfffffffe06067836 */ /* 0x000fe40000000000 */
[----:B------:R-:W-:Y:S02]  /*17b0*/  VIADD R4, R4, 0x2 ;  /* 0x0000000204047836 */ /* 0x000fe40000000000 */
[----:B------:R-:W-:-:S08]  /*17c0*/  VIADD R5, R5, 0xfffffffe ;  /* 0xfffffffe05057836 */ /* 0x000fd00000000000 */
[----:B------:R-:W-:Y:S05]  /*17d0*/  @P0 BRA `(.L_x_28) ;  /* 0xfffffff400580947 */ /* 0x000fea000383ffff */
[----:B------:R-:W-:Y:S05]  /*17e0*/  EXIT ;  /* 0x000000000000794d */ /* 0x000fea0003800000 */
        .weak           $__internal_0_$__cuda_sm20_dblrcp_rn_slowpath_v3
        .type           $__internal_0_$__cuda_sm20_dblrcp_rn_slowpath_v3,@function
        .size           $__internal_0_$__cuda_sm20_dblrcp_rn_slowpath_v3,($_Z19tree_builder_sharedPdddiddd$__internal_accurate_pow - $__internal_0_$__cuda_sm20_dblrcp_rn_slowpath_v3)
$__internal_0_$__cuda_sm20_dblrcp_rn_slowpath_v3:
[----:B------:R-:W0:Y:S08]  /*17f0*/  LDC.64 R10, c[0x0][0x3a0] ;  /* 0x0000e800ff0a7b82 */ /* 0x000e300000000a00 */
[----:B------:R-:W1:Y:S01]  /*1800*/  LDC R6, c[0x0][0x3a4] ;  /* 0x0000e900ff067b82 */ /* 0x000e620000000800 */
[----:B0-----:R-:W-:-:S14]  /*1810*/  DSETP.GTU.AND P0, PT, |R10|, +INF , PT ;  /* 0x7ff000000a00742a */ /* 0x001fdc0003f0c200 */
[----:B-1----:R-:W-:Y:S05]  /*1820*/  @P0 BRA `(.L_x_29) ;  /* 0x0000000000840947 */ /* 0x002fea0003800000 */
[----:B------:R-:W-:-:S05]  /*1830*/  LOP3.LUT R7, R6, 0x7fffffff, RZ, 0xc0, !PT ;  /* 0x7fffffff06077812 */ /* 0x000fca00078ec0ff */
[----:B------:R-:W-:-:S05]  /*1840*/  VIADD R4, R7, 0xffffffff ;  /* 0xffffffff07047836 */ /* 0x000fca0000000000 */
[----:B------:R-:W-:-:S13]  /*1850*/  ISETP.GE.U32.AND P0, PT, R4, 0x7fefffff, PT ;  /* 0x7fefffff0400780c */ /* 0x000fda0003f06070 */
[----:B------:R-:W-:Y:S01]  /*1860*/  @P0 LOP3.LUT R5, R6, 0x7ff00000, RZ, 0x3c, !PT ;  /* 0x7ff0000006050812 */ /* 0x000fe200078e3cff */
[----:B------:R-:W-:Y:S01]  /*1870*/  @P0 IMAD.MOV.U32 R4, RZ, RZ, RZ ;  /* 0x000000ffff040224 */ /* 0x000fe200078e00ff */
[----:B------:R-:W-:Y:S06]  /*1880*/  @P0 BRA `(.L_x_30) ;  /* 0x0000000000740947 */ /* 0x000fec0003800000 */
[----:B------:R-:W-:-:S13]  /*1890*/  ISETP.GE.U32.AND P0, PT, R7, 0x1000001, PT ;  /* 0x010000010700780c */ /* 0x000fda0003f06070 */
[----:B------:R-:W-:Y:S05]  /*18a0*/  @!P0 BRA `(.L_x_31) ;  /* 0x00000000003c8947 */ /* 0x000fea0003800000 */
[----:B------:R-:W0:Y:S01]  /*18b0*/  LDCU UR4, c[0x0][0x3a0] ;  /* 0x00007400ff0477ac */ /* 0x000e220008000800 */
[----:B------:R-:W-:Y:S02]  /*18c0*/  VIADD R5, R6, 0xc0200000 ;  /* 0xc020000006057836 */ /* 0x000fe40000000000 */
[----:B------:R-:W-:Y:S02]  /*18d0*/  IMAD.MOV.U32 R6, RZ, RZ, R9 ;  /* 0x000000ffff067224 */ /* 0x000fe400078e0009 */
[----:B------:R-:W1:Y:S01]  /*18e0*/  MUFU.RCP64H R7, R5 ;  /* 0x0000000500077308 */ /* 0x000e620000001800 */
[----:B0-----:R-:W-:-:S06]  /*18f0*/  IMAD.U32 R4, RZ, RZ, UR4 ;  /* 0x00000004ff047e24 */ /* 0x001fcc000f8e00ff */
[----:B-1----:R-:W-:-:S08]  /*1900*/  DFMA R8, -R4, R6, 1 ;  /* 0x3ff000000408742b */ /* 0x002fd00000000106 */
[----:B------:R-:W-:-:S08]  /*1910*/  DFMA R8, R8, R8, R8 ;  /* 0x000000080808722b */ /* 0x000fd00000000008 */
[----:B------:R-:W-:-:S08]  /*1920*/  DFMA R8, R6, R8, R6 ;  /* 0x000000080608722b */ /* 0x000fd00000000006 */
[----:B------:R-:W-:-:S08]  /*1930*/  DFMA R6, -R4, R8, 1 ;  /* 0x3ff000000406742b */ /* 0x000fd00000000108 */
[----:B------:R-:W-:-:S08]  /*1940*/  DFMA R6, R8, R6, R8 ;  /* 0x000000060806722b */ /* 0x000fd00000000008 */
[----:B------:R-:W-:-:S08]  /*1950*/  DMUL R6, R6, 2.2250738585072013831e-308 ;  /* 0x0010000006067828 */ /* 0x000fd00000000000 */
[----:B------:R-:W-:-:S08]  /*1960*/  DFMA R8, R6, -R10, 1 ;  /* 0x3ff000000608742b */ /* 0x000fd0000000080a */
[----:B------:R-:W-:-:S08]  /*1970*/  DFMA R8, R8, R8, R8 ;  /* 0x000000080808722b */ /* 0x000fd00000000008 */
[----:B------:R-:W-:Y:S01]  /*1980*/  DFMA R4, R6, R8, R6 ;  /* 0x000000080604722b */ /* 0x000fe20000000006 */
[----:B------:R-:W-:Y:S10]  /*1990*/  BRA `(.L_x_30) ;  /* 0x0000000000307947 */ /* 0x000ff40003800000 */
.L_x_31:
[----:B------:R-:W-:Y:S01]  /*19a0*/  DMUL R6, R10, 8.11296384146066816958e+31 ;  /* 0x469000000a067828 */ /* 0x000fe20000000000 */
[----:B------:R-:W-:-:S05]  /*19b0*/  IMAD.MOV.U32 R4, RZ, RZ, R9 ;  /* 0x000000ffff047224 */ /* 0x000fca00078e0009 */
[----:B------:R-:W0:Y:S02]  /*19c0*/  MUFU.RCP64H R5, R7 ;  /* 0x0000000700057308 */ /* 0x000e240000001800 */
[----:B0-----:R-:W-:-:S08]  /*19d0*/  DFMA R8, -R6, R4, 1 ;  /* 0x3ff000000608742b */ /* 0x001fd00000000104 */
[----:B------:R-:W-:-:S08]  /*19e0*/  DFMA R8, R8, R8, R8 ;  /* 0x000000080808722b */ /* 0x000fd00000000008 */
[----:B------:R-:W-:-:S08]  /*19f0*/  DFMA R8, R4, R8, R4 ;  /* 0x000000080408722b */ /* 0x000fd00000000004 */
[----:B------:R-:W-:-:S08]  /*1a00*/  DFMA R4, -R6, R8, 1 ;  /* 0x3ff000000604742b */ /* 0x000fd00000000108 */
[----:B------:R-:W-:-:S08]  /*1a10*/  DFMA R4, R8, R4, R8 ;  /* 0x000000040804722b */ /* 0x000fd00000000008 */
[----:B------:R-:W-:Y:S01]  /*1a20*/  DMUL R4, R4, 8.11296384146066816958e+31 ;  /* 0x4690000004047828 */ /* 0x000fe20000000000 */
[----:B------:R-:W-:Y:S10]  /*1a30*/  BRA `(.L_x_30) ;  /* 0x0000000000087947 */ /* 0x000ff40003800000 */
.L_x_29:
[----:B------:R-:W0:Y:S01]  /*1a40*/  LDC R4, c[0x0][0x3a0] ;  /* 0x0000e800ff047b82 */ /* 0x000e220000000800 */
[----:B------:R-:W-:-:S07]  /*1a50*/  LOP3.LUT R5, R6, 0x80000, RZ, 0xfc, !PT ;  /* 0x0008000006057812 */ /* 0x000fce00078efcff */
.L_x_30:
[----:B0-----:R-:W-:Y:S02]  /*1a60*/  IMAD.MOV.U32 R14, RZ, RZ, R4 ;  /* 0x000000ffff0e7224 */ /* 0x001fe400078e0004 */
[----:B------:R-:W-:Y:S02]  /*1a70*/  IMAD.MOV.U32 R15, RZ, RZ, R5 ;  /* 0x000000ffff0f7224 */ /* 0x000fe400078e0005 */
[----:B------:R-:W-:Y:S02]  /*1a80*/  IMAD.MOV.U32 R4, RZ, RZ, R0 ;  /* 0x000000ffff047224 */ /* 0x000fe400078e0000 */
[----:B------:R-:W-:-:S04]  /*1a90*/  IMAD.MOV.U32 R5, RZ, RZ, 0x0 ;  /* 0x00000000ff057424 */ /* 0x000fc800078e00ff */
[----:B------:R-:W-:Y:S05]  /*1aa0*/  RET.REL.NODEC R4 `(_Z19tree_builder_sharedPdddiddd) ;  /* 0xffffffe404547950 */ /* 0x000fea0003c3ffff */
        .type           $_Z19tree_builder_sharedPdddiddd$__internal_accurate_pow,@function
        .size           $_Z19tree_builder_sharedPdddiddd$__internal_accurate_pow,(.L_x_97 - $_Z19tree_builder_sharedPdddiddd$__internal_accurate_pow)
$_Z19tree_builder_sharedPdddiddd$__internal_accurate_pow:
[----:B------:R-:W-:Y:S01]  /*1ab0*/  ISETP.GT.U32.AND P0, PT, R43, 0xfffff, PT ;  /* 0x000fffff2b00780c */ /* 0x000fe20003f04070 */
[--C-:B------:R-:W-:Y:S01]  /*1ac0*/  IMAD.MOV.U32 R23, RZ, RZ, R43.reuse ;  /* 0x000000ffff177224 */ /* 0x100fe200078e002b */
[----:B------:R-:W-:Y:S01]  /*1ad0*/  UMOV UR4, 0x7d2cafe2 ;  /* 0x7d2cafe200047882 */ /* 0x000fe20000000000 */
[----:B------:R-:W-:Y:S01]  /*1ae0*/  IMAD.MOV.U32 R26, RZ, RZ, 0x41ad3b5a ;  /* 0x41ad3b5aff1a7424 */ /* 0x000fe200078e00ff */
[----:B------:R-:W-:Y:S01]  /*1af0*/  UMOV UR5, 0x3eb0f5ff ;  /* 0x3eb0f5ff00057882 */ /* 0x000fe20000000000 */
[----:B------:R-:W-:Y:S01]  /*1b00*/  IMAD.MOV.U32 R27, RZ, RZ, 0x3ed0f5d2 ;  /* 0x3ed0f5d2ff1b7424 */ /* 0x000fe200078e00ff */
[----:B------:R-:W-:Y:S01]  /*1b10*/  SHF.R.U32.HI R43, RZ, 0x14, R43 ;  /* 0x00000014ff2b7819 */ /* 0x000fe2000001162b */
[----:B------:R-:W-:Y:S01]  /*1b20*/  UMOV UR8, 0x3b39803f ;  /* 0x3b39803f00087882 */ /* 0x000fe20000000000 */
[----:B------:R-:W-:-:S05]  /*1b30*/  UMOV UR9, 0x3c7abc9e ;  /* 0x3c7abc9e00097882 */ /* 0x000fca0000000000 */
[----:B------:R-:W-:-:S10]  /*1b40*/  @!P0 DMUL R20, R22, 1.80143985094819840000e+16 ;  /* 0x4350000016148828 */ /* 0x000fd40000000000 */
[----:B------:R-:W-:Y:S01]  /*1b50*/  @!P0 IMAD.MOV.U32 R23, RZ, RZ, R21 ;  /* 0x000000ffff178224 */ /* 0x000fe200078e0015 */
[----:B------:R-:W-:Y:S01]  /*1b60*/  @!P0 LEA.HI R43, R21, 0xffffffca, RZ, 0xc ;  /* 0xffffffca152b8811 */ /* 0x000fe200078f60ff */
[----:B------:R-:W-:Y:S02]  /*1b70*/  @!P0 IMAD.MOV.U32 R22, RZ, RZ, R20 ;  /* 0x000000ffff168224 */ /* 0x000fe400078e0014 */
[----:B------:R-:W-:Y:S01]  /*1b80*/  IMAD.MOV.U32 R21, RZ, RZ, 0x43300000 ;  /* 0x43300000ff157424 */ /* 0x000fe200078e00ff */
[----:B------:R-:W-:Y:S01]  /*1b90*/  LOP3.LUT R23, R23, 0x800fffff, RZ, 0xc0, !PT ;  /* 0x800fffff17177812 */ /* 0x000fe200078ec0ff */
[----:B------:R-:W-:Y:S02]  /*1ba0*/  IMAD.MOV.U32 R24, RZ, RZ, R22 ;  /* 0x000000ffff187224 */ /* 0x000fe400078e0016 */
[----:B------:R-:W-:Y:S01]  /*1bb0*/  IMAD.MOV.U32 R22, RZ, RZ, RZ ;  /* 0x000000ffff167224 */ /* 0x000fe200078e00ff */
[----:B------:R-:W-:-:S04]  /*1bc0*/  LOP3.LUT R23, R23, 0x3ff00000, RZ, 0xfc, !PT ;  /* 0x3ff0000017177812 */ /* 0x000fc800078efcff */
[----:B------:R-:W-:Y:S01]  /*1bd0*/  ISETP.GE.U32.AND P1, PT, R23, 0x3ff6a09f, PT ;  /* 0x3ff6a09f1700780c */ /* 0x000fe20003f26070 */
[----:B------:R-:W-:-:S12]  /*1be0*/  IMAD.MOV.U32 R25, RZ, RZ, R23 ;  /* 0x000000ffff197224 */ /* 0x000fd800078e0017 */
[----:B------:R-:W-:-:S04]  /*1bf0*/  @P1 VIADD R20, R25, 0xfff00000 ;  /* 0xfff0000019141836 */ /* 0x000fc80000000000 */
[----:B------:R-:W-:Y:S02]  /*1c00*/  @P1 IMAD.MOV.U32 R25, RZ, RZ, R20 ;  /* 0x000000ffff191224 */ /* 0x000fe400078e0014 */
[C---:B------:R-:W-:Y:S02]  /*1c10*/  VIADD R20, R43.reuse, 0xfffffc01 ;  /* 0xfffffc012b147836 */ /* 0x040fe40000000000 */
[----:B------:R-:W-:Y:S02]  /*1c20*/  @P1 VIADD R20, R43, 0xfffffc02 ;  /* 0xfffffc022b141836 */ /* 0x000fe40000000000 */
[C---:B------:R-:W-:Y:S01]  /*1c30*/  DADD R30, R24.reuse, 1 ;  /* 0x3ff00000181e7429 */ /* 0x040fe20000000000 */
[----:B------:R-:W-:Y:S01]  /*1c40*/  IMAD.MOV.U32 R43, RZ, RZ, R41 ;  /* 0x000000ffff2b7224 */ /* 0x000fe200078e0029 */
[----:B------:R-:W-:Y:S01]  /*1c50*/  DADD R24, R24, -1 ;  /* 0xbff0000018187429 */ /* 0x000fe20000000000 */
[----:B------:R-:W-:-:S03]  /*1c60*/  LOP3.LUT R20, R20, 0x80000000, RZ, 0x3c, !PT ;  /* 0x8000000014147812 */ /* 0x000fc600078e3cff */
[----:B------:R-:W0:Y:S02]  /*1c70*/  MUFU.RCP64H R23, R31 ;  /* 0x0000001f00177308 */ /* 0x000e240000001800 */
[----:B0-----:R-:W-:-:S08]  /*1c80*/  DFMA R28, -R30, R22, 1 ;  /* 0x3ff000001e1c742b */ /* 0x001fd00000000116 */
[----:B------:R-:W-:-:S08]  /*1c90*/  DFMA R28, R28, R28, R28 ;  /* 0x0000001c1c1c722b */ /* 0x000fd0000000001c */
[----:B------:R-:W-:-:S08]  /*1ca0*/  DFMA R28, R22, R28, R22 ;  /* 0x0000001c161c722b */ /* 0x000fd00000000016 */
[----:B------:R-:W-:-:S08]  /*1cb0*/  DMUL R22, R24, R28 ;  /* 0x0000001c18167228 */ /* 0x000fd00000000000 */
[----:B------:R-:W-:-:S08]  /*1cc0*/  DFMA R22, R24, R28, R22 ;  /* 0x0000001c1816722b */ /* 0x000fd00000000016 */
[----:B------:R-:W-:-:S08]  /*1cd0*/  DMUL R32, R22, R22 ;  /* 0x0000001616207228 */ /* 0x000fd00000000000 */
[----:B------:R-:W-:Y:S01]  /*1ce0*/  DFMA R26, R32, UR4, R26 ;  /* 0x00000004201a7c2b */ /* 0x000fe2000800001a */
[----:B------:R-:W-:Y:S01]  /*1cf0*/  UMOV UR4, 0x75488a3f ;  /* 0x75488a3f00047882 */ /* 0x000fe20000000000 */
[----:B------:R-:W-:-:S06]  /*1d00*/  UMOV UR5, 0x3ef3b20a ;  /* 0x3ef3b20a00057882 */ /* 0x000fcc0000000000 */
[----:B------:R-:W-:Y:S01]  /*1d10*/  DFMA R30, R32, R26, UR4 ;  /* 0x00000004201e7e2b */ /* 0x000fe2000800001a */
[----:B------:R-:W-:Y:S01]  /*1d20*/  UMOV UR4, 0xe4faecd5 ;  /* 0xe4faecd500047882 */ /* 0x000fe20000000000 */
[----:B------:R-:W-:Y:S01]  /*1d30*/  UMOV UR5, 0x3f1745cd ;  /* 0x3f1745cd00057882 */ /* 0x000fe20000000000 */
[----:B------:R-:W-:-:S05]  /*1d40*/  DADD R26, R24, -R22 ;  /* 0x00000000181a7229 */ /* 0x000fca0000000816 */
[----:B------:R-:W-:Y:S01]  /*1d50*/  DFMA R30, R32, R30, UR4 ;  /* 0x00000004201e7e2b */ /* 0x000fe2000800001e */
[----:B------:R-:W-:Y:S01]  /*1d60*/  UMOV UR4, 0x258a578b ;  /* 0x258a578b00047882 */ /* 0x000fe20000000000 */
[----:B------:R-:W-:Y:S01]  /*1d70*/  UMOV UR5, 0x3f3c71c7 ;  /* 0x3f3c71c700057882 */ /* 0x000fe20000000000 */
[----:B------:R-:W-:-:S05]  /*1d80*/  DADD R26, R26, R26 ;  /* 0x000000001a1a7229 */ /* 0x000fca000000001a */
[----:B------:R-:W-:Y:S01]  /*1d90*/  DFMA R30, R32, R30, UR4 ;  /* 0x00000004201e7e2b */ /* 0x000fe2000800001e */
[----:B------:R-:W-:Y:S01]  /*1da0*/  UMOV UR4, 0x9242b910 ;  /* 0x9242b91000047882 */ /* 0x000fe20000000000 */
[----:B------:R-:W-:Y:S01]  /*1db0*/  UMOV UR5, 0x3f624924 ;  /* 0x3f62492400057882 */ /* 0x000fe20000000000 */
[----:B------:R-:W-:-:S05]  /*1dc0*/  DFMA R26, R24, -R22, R26 ;  /* 0x80000016181a722b */ /* 0x000fca000000001a */
[----:B------:R-:W-:Y:S01]  /*1dd0*/  DFMA R30, R32, R30, UR4 ;  /* 0x00000004201e7e2b */ /* 0x000fe2000800001e */
[----:B------:R-:W-:Y:S01]  /*1de0*/  UMOV UR4, 0x99999dfb ;  /* 0x99999dfb00047882 */ /* 0x000fe20000000000 */
[----:B------:R-:W-:Y:S01]  /*1df0*/  UMOV UR5, 0x3f899999 ;  /* 0x3f89999900057882 */ /* 0x000fe20000000000 */
[----:B------:R-:W-:Y:S02]  /*1e00*/  DMUL R26, R28, R26 ;  /* 0x0000001a1c1a7228 */ /* 0x000fe40000000000 */
[----:B------:R-:W-:-:S03]  /*1e10*/  DMUL R28, R22, R22 ;  /* 0x00000016161c7228 */ /* 0x000fc60000000000 */
[----:B------:R-:W-:Y:S01]  /*1e20*/  DFMA R30, R32, R30, UR4 ;  /* 0x00000004201e7e2b */ /* 0x000fe2000800001e */
[----:B------:R-:W-:Y:S01]  /*1e30*/  UMOV UR4, 0x55555555 ;  /* 0x5555555500047882 */ /* 0x000fe20000000000 */
[----:B------:R-:W-:-:S06]  /*1e40*/  UMOV UR5, 0x3fb55555 ;  /* 0x3fb5555500057882 */ /* 0x000fcc0000000000 */
[----:B------:R-:W-:-:S08]  /*1e50*/  DFMA R24, R32, R30, UR4 ;  /* 0x0000000420187e2b */ /* 0x000fd0000800001e */
[----:B------:R-:W-:Y:S01]  /*1e60*/  DADD R34, -R24, UR4 ;  /* 0x0000000418227e29 */ /* 0x000fe20008000100 */
[----:B------:R-:W-:Y:S01]  /*1e70*/  UMOV UR4, 0xb9e7b0 ;  /* 0x00b9e7b000047882 */ /* 0x000fe20000000000 */
[----:B------:R-:W-:-:S06]  /*1e80*/  UMOV UR5, 0x3c46a4cb ;  /* 0x3c46a4cb00057882 */ /* 0x000fcc0000000000 */
[----:B------:R-:W-:Y:S02]  /*1e90*/  DFMA R34, R32, R30, R34 ;  /* 0x0000001e2022722b */ /* 0x000fe40000000022 */
[----:B------:R-:W-:Y:S01]  /*1ea0*/  DFMA R32, R22, R22, -R28 ;  /* 0x000000161620722b */ /* 0x000fe2000000081c */
[----:B------:R-:W-:Y:S02]  /*1eb0*/  VIADD R31, R27, 0x100000 ;  /* 0x001000001b1f7836 */ /* 0x000fe40000000000 */
[----:B------:R-:W-:-:S03]  /*1ec0*/  IMAD.MOV.U32 R30, RZ, RZ, R26 ;  /* 0x000000ffff1e7224 */ /* 0x000fc600078e001a */
[----:B------:R-:W-:Y:S01]  /*1ed0*/  DADD R34, R34, -UR4 ;  /* 0x8000000422227e29 */ /* 0x000fe20008000000 */
[----:B------:R-:W-:Y:S01]  /*1ee0*/  UMOV UR4, 0x80000000 ;  /* 0x8000000000047882 */ /* 0x000fe20000000000 */
[----:B------:R-:W-:Y:S01]  /*1ef0*/  UMOV UR5, 0x43300000 ;  /* 0x4330000000057882 */ /* 0x000fe20000000000 */
[C---:B------:R-:W-:Y:S02]  /*1f00*/  DFMA R30, R22.reuse, R30, R32 ;  /* 0x0000001e161e722b */ /* 0x040fe40000000020 */
[----:B------:R-:W-:Y:S02]  /*1f10*/  DMUL R32, R22, R28 ;  /* 0x0000001c16207228 */ /* 0x000fe40000000000 */
[----:B------:R-:W-:Y:S01]  /*1f20*/  DADD R20, R20, -UR4 ;  /* 0x8000000414147e29 */ /* 0x000fe20008000000 */
[----:B------:R-:W-:Y:S01]  /*1f30*/  UMOV UR4, 0xfefa39ef ;  /* 0xfefa39ef00047882 */ /* 0x000fe20000000000 */
[----:B------:R-:W-:-:S04]  /*1f40*/  UMOV UR5, 0x3fe62e42 ;  /* 0x3fe62e4200057882 */ /* 0x000fc80000000000 */
[----:B------:R-:W-:-:S08]  /*1f50*/  DFMA R36, R22, R28, -R32 ;  /* 0x0000001c1624722b */ /* 0x000fd00000000820 */
[----:B------:R-:W-:Y:S02]  /*1f60*/  DFMA R36, R26, R28, R36 ;  /* 0x0000001c1a24722b */ /* 0x000fe40000000024 */
[----:B------:R-:W-:-:S06]  /*1f70*/  DADD R28, R24, R34 ;  /* 0x00000000181c7229 */ /* 0x000fcc0000000022 */
[----:B------:R-:W-:Y:S02]  /*1f80*/  DFMA R30, R22, R30, R36 ;  /* 0x0000001e161e722b */ /* 0x000fe40000000024 */
[----:B------:R-:W-:Y:S02]  /*1f90*/  DADD R36, R24, -R28 ;  /* 0x0000000018247229 */ /* 0x000fe4000000081c */
[----:B------:R-:W-:-:S06]  /*1fa0*/  DMUL R24, R28, R32 ;  /* 0x000000201c187228 */ /* 0x000fcc0000000000 */
[----:B------:R-:W-:Y:S02]  /*1fb0*/  DADD R36, R34, R36 ;  /* 0x0000000022247229 */ /* 0x000fe40000000024 */
[----:B------:R-:W-:-:S08]  /*1fc0*/  DFMA R34, R28, R32, -R24 ;  /* 0x000000201c22722b */ /* 0x000fd00000000818 */
[----:B------:R-:W-:-:S08]  /*1fd0*/  DFMA R30, R28, R30, R34 ;  /* 0x0000001e1c1e722b */ /* 0x000fd00000000022 */
[----:B------:R-:W-:-:S08]  /*1fe0*/  DFMA R36, R36, R32, R30 ;  /* 0x000000202424722b */ /* 0x000fd0000000001e */
[----:B------:R-:W-:-:S08]  /*1ff0*/  DADD R30, R24, R36 ;  /* 0x00000000181e7229 */ /* 0x000fd00000000024 */
[--C-:B------:R-:W-:Y:S02]  /*2000*/  DADD R28, R22, R30.reuse ;  /* 0x00000000161c7229 */ /* 0x100fe4000000001e */
[----:B------:R-:W-:-:S06]  /*2010*/  DADD R24, R24, -R30 ;  /* 0x0000000018187229 */ /* 0x000fcc000000081e */
[----:B------:R-:W-:Y:S02]  /*2020*/  DADD R22, R22, -R28 ;  /* 0x0000000016167229 */ /* 0x000fe4000000081c */
[----:B------:R-:W-:-:S06]  /*2030*/  DADD R24, R36, R24 ;  /* 0x0000000024187229 */ /* 0x000fcc0000000018 */
[----:B------:R-:W-:-:S08]  /*2040*/  DADD R22, R30, R22 ;  /* 0x000000001e167229 */ /* 0x000fd00000000016 */
[----:B------:R-:W-:-:S08]  /*2050*/  DADD R22, R24, R22 ;  /* 0x0000000018167229 */ /* 0x000fd00000000016 */
[----:B------:R-:W-:-:S08]  /*2060*/  DADD R26, R26, R22 ;  /* 0x000000001a1a7229 */ /* 0x000fd00000000016 */
[----:B------:R-:W-:-:S08]  /*2070*/  DADD R24, R28, R26 ;  /* 0x000000001c187229 */ /* 0x000fd0000000001a */
[--C-:B------:R-:W-:Y:S02]  /*2080*/  DFMA R22, R20, UR4, R24.reuse ;  /* 0x0000000414167c2b */ /* 0x100fe40008000018 */
[----:B------:R-:W-:-:S06]  /*2090*/  DADD R30, R28, -R24 ;  /* 0x000000001c1e7229 */ /* 0x000fcc0000000818 */
[----:B------:R-:W-:Y:S02]  /*20a0*/  DFMA R28, R20, -UR4, R22 ;  /* 0x80000004141c7c2b */ /* 0x000fe40008000016 */
[----:B------:R-:W-:-:S06]  /*20b0*/  DADD R30, R26, R30 ;  /* 0x000000001a1e7229 */ /* 0x000fcc000000001e */
[----:B------:R-:W-:-:S08]  /*20c0*/  DADD R28, -R24, R28 ;  /* 0x00000000181c7229 */ /* 0x000fd0000000011c */
[----:B------:R-:W-:Y:S01]  /*20d0*/  DADD R24, R30, -R28 ;  /* 0x000000001e187229 */ /* 0x000fe2000000081c */
[----:B------:R-:W-:Y:S02]  /*20e0*/  IMAD.MOV.U32 R28, RZ, RZ, 0x652b82fe ;  /* 0x652b82feff1c7424 */ /* 0x000fe400078e00ff */
[----:B------:R-:W-:-:S05]  /*20f0*/  IMAD.MOV.U32 R29, RZ, RZ, 0x3ff71547 ;  /* 0x3ff71547ff1d7424 */ /* 0x000fca00078e00ff */
[----:B------:R-:W-:Y:S01]  /*2100*/  DFMA R24, R20, UR8, R24 ;  /* 0x0000000814187c2b */ /* 0x000fe20008000018 */
[C---:B------:R-:W-:Y:S01]  /*2110*/  IMAD.SHL.U32 R20, R43.reuse, 0x2, RZ ;  /* 0x000000022b147824 */ /* 0x040fe200078e00ff */
[----:B------:R-:W-:-:S04]  /*2120*/  LOP3.LUT R21, R43, 0xff0fffff, RZ, 0xc0, !PT ;  /* 0xff0fffff2b157812 */ /* 0x000fc800078ec0ff */
[----:B------:R-:W-:Y:S02]  /*2130*/  ISETP.GT.U32.AND P0, PT, R20, -0x2000001, PT ;  /* 0xfdffffff1400780c */ /* 0x000fe40003f04070 */
[----:B------:R-:W-:Y:S02]  /*2140*/  DADD R26, R22, R24 ;  /* 0x00000000161a7229 */ /* 0x000fe40000000018 */
[----:B------:R-:W-:-:S06]  /*2150*/  SEL R43, R21, R43, P0 ;  /* 0x0000002b152b7207 */ /* 0x000fcc0000000000 */
[----:B------:R-:W-:Y:S02]  /*2160*/  DADD R22, R22, -R26 ;  /* 0x0000000016167229 */ /* 0x000fe4000000081a */
[----:B------:R-:W-:-:S06]  /*2170*/  DMUL R20, R26, R42 ;  /* 0x0000002a1a147228 */ /* 0x000fcc0000000000 */
[----:B------:R-:W-:Y:S02]  /*2180*/  DADD R24, R24, R22 ;  /* 0x0000000018187229 */ /* 0x000fe40000000016 */
[----:B------:R-:W-:-:S08]  /*2190*/  DFMA R26, R26, R42, -R20 ;  /* 0x0000002a1a1a722b */ /* 0x000fd00000000814 */
[----:B------:R-:W-:-:S08]  /*21a0*/  DFMA R24, R24, R42, R26 ;  /* 0x0000002a1818722b */ /* 0x000fd0000000001a */
[----:B------:R-:W-:-:S08]  /*21b0*/  DADD R30, R20, R24 ;  /* 0x00000000141e7229 */ /* 0x000fd00000000018 */
[----:B------:R-:W-:Y:S02]  /*21c0*/  DFMA R28, R30, R28, 6.75539944105574400000e+15 ;  /* 0x433800001e1c742b */ /* 0x000fe4000000001c */
[----:B------:R-:W-:Y:S01]  /*21d0*/  FSETP.GEU.AND P0, PT, |R31|, 4.1917929649353027344, PT ;  /* 0x4086232b1f00780b */ /* 0x000fe20003f0e200 */
[----:B------:R-:W-:-:S05]  /*21e0*/  DADD R20, R20, -R30 ;  /* 0x0000000014147229 */ /* 0x000fca000000081e */
[----:B------:R-:W-:-:S03]  /*21f0*/  DADD R22, R28, -6.75539944105574400000e+15 ;  /* 0xc33800001c167429 */ /* 0x000fc60000000000 */
[----:B------:R-:W-:-:S05]  /*2200*/  DADD R24, R24, R20 ;  /* 0x0000000018187229 */ /* 0x000fca0000000014 */
[----:B------:R-:W-:Y:S01]  /*2210*/  DFMA R26, R22, -UR4, R30 ;  /* 0x80000004161a7c2b */ /* 0x000fe2000800001e */
[----:B------:R-:W-:Y:S01]  /*2220*/  UMOV UR4, 0x3b39803f ;  /* 0x3b39803f00047882 */ /* 0x000fe20000000000 */
[----:B------:R-:W-:-:S06]  /*2230*/  UMOV UR5, 0x3c7abc9e ;  /* 0x3c7abc9e00057882 */ /* 0x000fcc0000000000 */
[----:B------:R-:W-:Y:S01]  /*2240*/  DFMA R26, R22, -UR4, R26 ;  /* 0x80000004161a7c2b */ /* 0x000fe2000800001a */
[----:B------:R-:W-:Y:S01]  /*2250*/  UMOV UR4, 0x69ce2bdf ;  /* 0x69ce2bdf00047882 */ /* 0x000fe20000000000 */
[----:B------:R-:W-:Y:S01]  /*2260*/  IMAD.MOV.U32 R22, RZ, RZ, -0x35dec16 ;  /* 0xfca213eaff167424 */ /* 0x000fe200078e00ff */
[----:B------:R-:W-:Y:S01]  /*2270*/  UMOV UR5, 0x3e5ade15 ;  /* 0x3e5ade1500057882 */ /* 0x000fe20000000000 */
[----:B------:R-:W-:-:S06]  /*2280*/  IMAD.MOV.U32 R23, RZ, RZ, 0x3e928af3 ;  /* 0x3e928af3ff177424 */ /* 0x000fcc00078e00ff */
[----:B------:R-:W-:Y:S01]  /*2290*/  DFMA R22, R26, UR4, R22 ;  /* 0x000000041a167c2b */ /* 0x000fe20008000016 */
[----:B------:R-:W-:Y:S01]  /*22a0*/  UMOV UR4, 0x62401315 ;  /* 0x6240131500047882 */ /* 0x000fe20000000000 */
[----:B------:R-:W-:-:S06]  /*22b0*/  UMOV UR5, 0x3ec71dee ;  /* 0x3ec71dee00057882 */ /* 0x000fcc0000000000 */
[----:B------:R-:W-:Y:S01]  /*22c0*/  DFMA R22, R26, R22, UR4 ;  /* 0x000000041a167e2b */ /* 0x000fe20008000016 */
        /* <DEDUP_REMOVED lines=20> */
[----:B------:R-:W-:-:S08]  /*2410*/  DFMA R22, R26, R22, UR4 ;  /* 0x000000041a167e2b */ /* 0x000fd00008000016 */
[----:B------:R-:W-:-:S08]  /*2420*/  DFMA R22, R26, R22, 1 ;  /* 0x3ff000001a16742b */ /* 0x000fd00000000016 */
[----:B------:R-:W-:-:S10]  /*2430*/  DFMA R22, R26, R22, 1 ;  /* 0x3ff000001a16742b */ /* 0x000fd40000000016 */
[----:B------:R-:W-:Y:S02]  /*2440*/  IMAD R27, R28, 0x100000, R23 ;  /* 0x001000001c1b7824 */ /* 0x000fe400078e0217 */
[----:B------:R-:W-:Y:S01]  /*2450*/  IMAD.MOV.U32 R26, RZ, RZ, R22 ;  /* 0x000000ffff1a7224 */ /* 0x000fe200078e0016 */
[----:B------:R-:W-:Y:S06]  /*2460*/  @!P0 BRA `(.L_x_32) ;  /* 0x0000000000308947 */ /* 0x000fec0003800000 */
[----:B------:R-:W-:Y:S01]  /*2470*/  FSETP.GEU.AND P0, PT, |R31|, 4.2275390625, PT ;  /* 0x408748001f00780b */ /* 0x000fe20003f0e200 */
[C---:B------:R-:W-:Y:S02]  /*2480*/  DADD R26, R30.reuse, +INF ;  /* 0x7ff000001e1a7429 */ /* 0x040fe40000000000 */
[----:B------:R-:W-:-:S08]  /*2490*/  DSETP.GEU.AND P1, PT, R30, RZ, PT ;  /* 0x000000ff1e00722a */ /* 0x000fd00003f2e000 */
[----:B------:R-:W-:Y:S02]  /*24a0*/  FSEL R26, R26, RZ, P1 ;  /* 0x000000ff1a1a7208 */ /* 0x000fe40000800000 */
[----:B------:R-:W-:Y:S02]  /*24b0*/  @!P0 LEA.HI R20, R28, R28, RZ, 0x1 ;  /* 0x0000001c1c148211 */ /* 0x000fe400078f08ff */
[----:B------:R-:W-:Y:S02]  /*24c0*/  FSEL R27, R27, RZ, P1 ;  /* 0x000000ff1b1b7208 */ /* 0x000fe40000800000 */
[----:B------:R-:W-:-:S05]  /*24d0*/  @!P0 SHF.R.S32.HI R20, RZ, 0x1, R20 ;  /* 0x00000001ff148819 */ /* 0x000fca0000011414 */
[----:B------:R-:W-:Y:S02]  /*24e0*/  @!P0 IMAD.IADD R21, R28, 0x1, -R20 ;  /* 0x000000011c158824 */ /* 0x000fe400078e0a14 */
[----:B------:R-:W-:Y:S02]  /*24f0*/  @!P0 IMAD R23, R20, 0x100000, R23 ;  /* 0x0010000014178824 */ /* 0x000fe400078e0217 */
[----:B------:R-:W-:Y:S01]  /*2500*/  @!P0 IMAD.MOV.U32 R20, RZ, RZ, RZ ;  /* 0x000000ffff148224 */ /* 0x000fe200078e00ff */
[----:B------:R-:W-:-:S06]  /*2510*/  @!P0 LEA R21, R21, 0x3ff00000, 0x14 ;  /* 0x3ff0000015158811 */ /* 0x000fcc00078ea0ff */
[----:B------:R-:W-:-:S11]  /*2520*/  @!P0 DMUL R26, R22, R20 ;  /* 0x00000014161a8228 */ /* 0x000fd60000000000 */
.L_x_32:
[----:B------:R-:W-:Y:S01]  /*2530*/  DFMA R24, R24, R26, R26 ;  /* 0x0000001a1818722b */ /* 0x000fe2000000001a */
[----:B------:R-:W-:Y:S01]  /*2540*/  IMAD.MOV.U32 R22, RZ, RZ, R0 ;  /* 0x000000ffff167224 */ /* 0x000fe200078e0000 */
[----:B------:R-:W-:Y:S01]  /*2550*/  DSETP.NEU.AND P0, PT, |R26|, +INF , PT ;  /* 0x7ff000001a00742a */ /* 0x000fe20003f0d200 */
[----:B------:R-:W-:-:S07]  /*2560*/  IMAD.MOV.U32 R23, RZ, RZ, 0x0 ;  /* 0x00000000ff177424 */ /* 0x000fce00078e00ff */
[----:B------:R-:W-:Y:S02]  /*2570*/  FSEL R20, R26, R24, !P0 ;  /* 0x000000181a147208 */ /* 0x000fe40004000000 */
[----:B------:R-:W-:Y:S01]  /*2580*/  FSEL R21, R27, R25, !P0 ;  /* 0x000000191b157208 */ /* 0x000fe20004000000 */
[----:B------:R-:W-:Y:S06]  /*2590*/  RET.REL.NODEC R22 `(_Z19tree_builder_sharedPdddiddd) ;  /* 0xffffffd816987950 */ /* 0x000fec0003c3ffff */
.L_x_33:
[----:B------:R-:W-:-:S00]  /*25a0*/  BRA `(.L_x_33) ;  /* 0xfffffffc00fc7947 */ /* 0x000fc0000383ffff */
[----:B------:R-:W-:-:S00]  /*25b0*/  NOP ;  /* 0x0000000000007918 */ /* 0x000fc00000000000 */
        /* <DEDUP_REMOVED lines=12> */
.L_x_97:


//--------------------- .text._Z12tree_builderPdddiddd --------------------------
	.section	.text._Z12tree_builderPdddiddd,"ax",@progbits
	.align	128
        .global         _Z12tree_builderPdddiddd
        .type           _Z12tree_builderPdddiddd,@function
        .size           _Z12tree_builderPdddiddd,(.L_x_99 - _Z12tree_builderPdddiddd)
        .other          _Z12tree_builderPdddiddd,@"STO_CUDA_ENTRY STV_DEFAULT"
_Z12tree_builderPdddiddd:
.text._Z12tree_builderPdddiddd:
[----:B------:R-:W-:Y:S01]  /*0000*/  LDC R1, c[0x0][0x37c] ;  /* 0x0000df00ff017b82 */ /* 0x000fe20000000800 */
[----:B------:R-:W0:Y:S01]  /*0010*/  S2R R2, SR_TID.X ;  /* 0x0000000000027919 */ /* 0x000e220000002100 */
[----:B------:R-:W0:Y:S06]  /*0020*/  LDCU UR6, c[0x0][0x398] ;  /* 0x00007300ff0677ac */ /* 0x000e2c0008000800 */
[----:B------:R-:W1:Y:S01]  /*0030*/  LDC.64 R16, c[0x0][0x380] ;  /* 0x0000e000ff107b82 */ /* 0x000e620000000a00 */
[----:B------:R-:W-:Y:S01]  /*0040*/  BSSY.RECONVERGENT B0, `(.L_x_34) ;  /* 0x000004c000007945 */ /* 0x000fe20003800200 */
[----:B------:R-:W2:Y:S01]  /*0050*/  LDCU.64 UR4, c[0x0][0x358] ;  /* 0x00006b00ff0477ac */ /* 0x000ea20008000a00 */
[C---:B0-----:R-:W-:Y:S01]  /*0060*/  ISETP.GT.AND P0, PT, R2.reuse, UR6, PT ;  /* 0x0000000602007c0c */ /* 0x041fe2000bf04270 */
[----:B-1----:R-:W-:-:S12]  /*0070*/  IMAD.WIDE.U32 R16, R2, 0x8, R16 ;  /* 0x0000000802107825 */ /* 0x002fd800078e0010 */
[----:B--2---:R-:W-:Y:S05]  /*0080*/  @P0 BRA `(.L_x_35) ;  /* 0x00000004001c0947 */ /* 0x004fea0003800000 */
        /* <DEDUP_REMOVED lines=10> */
[----:B------:R-:W-:-:S04]  /*0130*/  MOV R0, 0x1a0 ;  /* 0x000001a000007802 */ /* 0x000fc80000000f00 */
[CC--:B------:R-:W-:Y:S02]  /*0140*/  SHF.L.U32 R4, R6.reuse, R5.reuse, RZ ;  /* 0x0000000506047219 */ /* 0x0c0fe400000006ff */
[----:B------:R-:W-:Y:S02]  /*0150*/  SHF.L.U64.HI R5, R6, R5, R7 ;  /* 0x0000000506057219 */ /* 0x000fe40000010207 */
[----:B------:R-:W-:-:S04]  /*0160*/  ISETP.NE.U32.AND P2, PT, R4, RZ, PT ;  /* 0x000000ff0400720c */ /* 0x000fc80003f45070 */
[----:B------:R-:W-:-:S04]  /*0170*/  ISETP.NE.AND.EX P2, PT, R5, -0x80000000, PT, P2 ;  /* 0x800000000500780c */ /* 0x000fc80003f45320 */
[----:B------:R-:W-:-:S13]  /*0180*/  PLOP3.LUT P2, PT, P2, PT, PT, 0x8, 0x80 ;  /* 0x000000000080781c */ /* 0x000fda000174e170 */
[----:B------:R-:W-:Y:S05]  /*0190*/  CALL.REL.NOINC `($_Z12tree_builderPdddiddd$__internal_accurate_pow) ;  /* 0x0000001800147944 */ /* 0x000fea0003c00000 */
[----:B------:R-:W-:Y:S05]  /*01a0*/  BSYNC.RECONVERGENT B1 ;  /* 0x0000000000017941 */ /* 0x000fea0003800200 */
.L_x_36:
        /* <DEDUP_REMOVED lines=20> */
.L_x_37:
        /* <DEDUP_REMOVED lines=15> */
.L_x_39:
[----:B------:R-:W-:Y:S05]  /*03e0*/  BSYNC.RECONVERGENT B1 ;  /* 0x0000000000017941 */ /* 0x000fea0003800200 */
.L_x_38:
        /* <DEDUP_REMOVED lines=16> */
[----:B------:R0:W-:Y:S02]  /*04f0*/  STG.E.64 desc[UR4][R16.64], R4 ;  /* 0x0000000410007986 */ /* 0x0001e4000c101b04 */
.L_x_35:
[----:B------:R-:W-:Y:S05]  /*0500*/  BSYNC.RECONVERGENT B0 ;  /* 0x0000000000007941 */ /* 0x000fea0003800200 */
.L_x_34:
        /* <DEDUP_REMOVED lines=17> */
[----:B------:R-:W-:Y:S05]  /*0620*/  CALL.REL.NOINC `($__internal_1_$__cuda_sm20_dblrcp_rn_slowpath_v3) ;  /* 0x0000001000407944 */ /* 0x000fea0003c00000 */
.L_x_40:
        /* <DEDUP_REMOVED lines=12> */
[----:B------:R-:W2:Y:S04]  /*06f0*/  LDG.E.64 R10, desc[UR4][R16.64] ;  /* 0x00000004100a7981 */ /* 0x000ea8000c1e1b00 */
[----:B------:R-:W3:Y:S01]  /*0700*/  LDG.E.64 R8, desc[UR4][R16.64+0x8] ;  /* 0x0000080410087981 */ /* 0x000ee2000c1e1b00 */
[----:B------:R-:W-:Y:S01]  /*0710*/  IMAD R3, R2, 0x2, -R3 ;  /* 0x0000000202037824 */ /* 0x000fe200078e0a03 */
[----:B------:R-:W0:Y:S01]  /*0720*/  LDCU.64 UR6, c[0x0][0x3a8] ;  /* 0x00007500ff0677ac */ /* 0x000e220008000a00 */
[----:B------:R-:W-:Y:S02]  /*0730*/  BSSY.RECONVERGENT B1, `(.L_x_44) ;  /* 0x0000015000017945 */ /* 0x000fe40003800200 */
[----:B------:R-:W-:Y:S01]  /*0740*/  VIADD R3, R3, 0x1 ;  /* 0x0000000103037836 */ /* 0x000fe20000000000 */
[----:B------:R-:W1:Y:S03]  /*0750*/  LDCU UR8, c[0x0][0x3ac] ;  /* 0x00007580ff0877ac */ /* 0x000e660008000800 */
[----:B------:R-:W4:Y:S01]  /*0760*/  I2F.F64 R6, R3 ;  /* 0x0000000300067312 */ /* 0x000f220000201c00 */
[----:B0-----:R-:W-:-:S02]  /*0770*/  DADD R42, -RZ, |UR6| ;  /* 0x40000006ff2a7e29 */ /* 0x001fc40008000100 */
[----:B------:R-:W-:Y:S01]  /*0780*/  DSETP.NEU.AND P4, PT, RZ, UR6, PT ;  /* 0x00000006ff007e2a */ /* 0x000fe2000bf8d000 */
[--C-:B----4-:R-:W-:Y:S01]  /*0790*/  SHF.R.U32.HI R0, RZ, 0x14, R7.reuse ;  /* 0x00000014ff007819 */ /* 0x110fe20000011607 */
[----:B------:R-:W-:Y:S01]  /*07a0*/  IMAD.MOV.U32 R40, RZ, RZ, R6 ;  /* 0x000000ffff287224 */ /* 0x000fe200078e0006 */
[----:B-1----:R-:W-:Y:S01]  /*07b0*/  ISETP.LE.AND P3, PT, RZ, UR8, PT ;  /* 0x00000008ff007c0c */ /* 0x002fe2000bf63270 */
[----:B------:R-:W-:Y:S01]  /*07c0*/  IMAD.MOV.U32 R41, RZ, RZ, R7 ;  /* 0x000000ffff297224 */ /* 0x000fe200078e0007 */
[----:B------:R-:W-:-:S05]  /*07d0*/  LOP3.LUT R0, R0, 0x7ff, RZ, 0xc0, !PT ;  /* 0x000007ff00007812 */ /* 0x000fca00078ec0ff */
[----:B------:R-:W-:Y:S01]  /*07e0*/  VIADD R5, R0, 0xfffffc0c ;  /* 0xfffffc0c00057836 */ /* 0x000fe20000000000 */
[----:B------:R-:W-:-:S04]  /*07f0*/  MOV R0, 0x880 ;  /* 0x0000088000007802 */ /* 0x000fc80000000f00 */
[CC--:B------:R-:W-:Y:S02]  /*0800*/  SHF.L.U32 R4, R6.reuse, R5.reuse, RZ ;  /* 0x0000000506047219 */ /* 0x0c0fe400000006ff */
[----:B------:R-:W-:Y:S02]  /*0810*/  SHF.L.U64.HI R5, R6, R5, R7 ;  /* 0x0000000506057219 */ /* 0x000fe40000010207 */
[----:B------:R-:W-:-:S04]  /*0820*/  ISETP.NE.U32.AND P2, PT, R4, RZ, PT ;  /* 0x000000ff0400720c */ /* 0x000fc80003f45070 */
[----:B------:R-:W-:-:S04]  /*0830*/  ISETP.NE.AND.EX P2, PT, R5, -0x80000000, PT, P2 ;  /* 0x800000000500780c */ /* 0x000fc80003f45320 */
[----:B------:R-:W-:Y:S01]  /*0840*/  PLOP3.LUT P2, PT, P2, PT, PT, 0x8, 0x80 ;  /* 0x000000000080781c */ /* 0x000fe2000174e170 */
[----:B--2---:R-:W-:-:S08]  /*0850*/  DMUL R10, R12, R10 ;  /* 0x0000000a0c0a7228 */ /* 0x004fd00000000000 */
[----:B---3--:R-:W-:-:S11]  /*0860*/  DFMA R8, R8, R18, R10 ;  /* 0x000000120808722b */ /* 0x008fd6000000000a */
[----:B------:R-:W-:Y:S05]  /*0870*/  CALL.REL.NOINC `($_Z12tree_builderPdddiddd$__internal_accurate_pow) ;  /* 0x00000010005c7944 */ /* 0x000fea0003c00000 */
[----:B------:R-:W-:Y:S05]  /*0880*/  BSYNC.RECONVERGENT B1 ;  /* 0x0000000000017941 */ /* 0x000fea0003800200 */
.L_x_44:
[----:B------:R-:W0:Y:S01]  /*0890*/  LDC.64 R10, c[0x0][0x3a8] ;  /* 0x0000ea00ff0a7b82 */ /* 0x000e220000000a00 */
[----:B------:R-:W-:Y:S02]  /*08a0*/  DADD R22, -RZ, -R20 ;  /* 0x00000000ff167229 */ /* 0x000fe40000000914 */
[----:B0-----:R-:W-:-:S10]  /*08b0*/  DADD R18, R6, R10 ;  /* 0x0000000006127229 */ /* 0x001fd4000000000a */
[----:B------:R-:W-:Y:S02]  /*08c0*/  LOP3.LUT R18, R19, 0x7ff00000, RZ, 0xc0, !PT ;  /* 0x7ff0000013127812 */ /* 0x000fe400078ec0ff */
[-C--:B------:R-:W-:Y:S02]  /*08d0*/  FSEL R19, R22, R20.reuse, P2 ;  /* 0x0000001416137208 */ /* 0x080fe40001000000 */
[-C--:B------:R-:W-:Y:S02]  /*08e0*/  FSEL R22, R23, R21.reuse, P2 ;  /* 0x0000001517167208 */ /* 0x080fe40001000000 */
[----:B------:R-:W-:Y:S02]  /*08f0*/  ISETP.NE.AND P5, PT, R18, 0x7ff00000, PT ;  /* 0x7ff000001200780c */ /* 0x000fe40003fa5270 */
[----:B------:R-:W-:Y:S02]  /*0900*/  FSEL R20, R19, R20, !P3 ;  /* 0x0000001413147208 */ /* 0x000fe40005800000 */
[----:B------:R-:W-:Y:S01]  /*0910*/  FSEL R21, R22, R21, !P3 ;  /* 0x0000001516157208 */ /* 0x000fe20005800000 */
[----:B------:R-:W-:Y:S08]  /*0920*/  @P4 BRA `(.L_x_45) ;  /* 0x0000000000204947 */ /* 0x000ff00003800000 */
        /* <DEDUP_REMOVED lines=8> */
.L_x_45:
        /* <DEDUP_REMOVED lines=17> */
.L_x_48:
[----:B------:R-:W-:-:S11]  /*0ac0*/  DADD R20, R6, R10 ;  /* 0x0000000006147229 */ /* 0x000fd6000000000a */
.L_x_47:
[----:B------:R-:W-:Y:S05]  /*0ad0*/  BSYNC.RECONVERGENT B1 ;  /* 0x0000000000017941 */ /* 0x000fea0003800200 */
.L_x_46:
        /* <DEDUP_REMOVED lines=8> */
[----:B------:R-:W-:-:S03]  /*0b60*/  FSEL R5, R20, 1.875, P1 ;  /* 0x3ff0000014057808 */ /* 0x000fc60000800000 */
[----:B------:R-:W-:-:S03]  /*0b70*/  IMAD.MOV.U32 R3, RZ, RZ, R9 ;  /* 0x000000ffff037224 */ /* 0x000fc600078e0009 */
[----:B0-----:R-:W-:-:S08]  /*0b80*/  DFMA R4, -R4, UR6, R6 ;  /* 0x0000000604047c2b */ /* 0x001fd00008000106 */
[----:B------:R-:W-:Y:S02]  /*0b90*/  DSETP.MAX.AND P0, P1, R4, R8, PT ;  /* 0x000000080400722a */ /* 0x000fe4000390f000 */
[----:B------:R-:W-:-:S04]  /*0ba0*/  IMAD.MOV.U32 R0, RZ, RZ, R5 ;  /* 0x000000ffff007224 */ /* 0x000fc800078e0005 */
[----:B------:R-:W-:Y:S02]  /*0bb0*/  SEL R4, R4, R8, P0 ;  /* 0x0000000804047207 */ /* 0x000fe40000000000 */
[----:B------:R-:W-:-:S06]  /*0bc0*/  FSEL R7, R0, R3, P0 ;  /* 0x0000000300077208 */ /* 0x000fcc0000000000 */
[----:B------:R-:W-:-:S05]  /*0bd0*/  @P1 LOP3.LUT R7, R3, 0x80000, RZ, 0xfc, !PT ;  /* 0x0008000003071812 */ /* 0x000fca00078efcff */
[----:B------:R-:W-:-:S05]  /*0be0*/  IMAD.MOV.U32 R5, RZ, RZ, R7 ;  /* 0x000000ffff057224 */ /* 0x000fca00078e0007 */
[----:B------:R0:W-:Y:S02]  /*0bf0*/  STG.E.64 desc[UR4][R16.64], R4 ;  /* 0x0000000410007986 */ /* 0x0001e4000c101b04 */
.L_x_43:
[----:B------:R-:W-:Y:S05]  /*0c00*/  BSYNC.RECONVERGENT B0 ;  /* 0x0000000000007941 */ /* 0x000fea0003800200 */
.L_x_42:
[----:B------:R-:W1:Y:S02]  /*0c10*/  LDC R3, c[0x0][0x398] ;  /* 0x0000e600ff037b82 */ /* 0x000e640000000800 */
[----:B-1----:R-:W-:-:S06]  /*0c20*/  VIADD R7, R3, 0xffffffff ;  /* 0xffffffff03077836 */ /* 0x002fcc0000000000 */
[----:B------:R-:W-:Y:S06]  /*0c30*/  BAR.SYNC.DEFER_BLOCKING 0x0 ;  /* 0x0000000000007b1d */ /* 0x000fec0000010000 */
.L_x_41:
[----:B------:R-:W-:-:S13]  /*0c40*/  ISETP.NE.AND P0, PT, R3, 0x1, PT ;  /* 0x000000010300780c */ /* 0x000fda0003f05270 */
[----:B------:R-:W-:Y:S05]  /*0c50*/  @!P0 EXIT ;  /* 0x000000000000894d */ /* 0x000fea0003800000 */
[----:B------:R-:W1:Y:S01]  /*0c60*/  LDC R3, c[0x0][0x3ac] ;  /* 0x0000eb00ff037b82 */ /* 0x000e620000000800 */
[----:B0-----:R-:W-:Y:S01]  /*0c70*/  VIADD R5, R7, 0xffffffff ;  /* 0xffffffff07057836 */ /* 0x001fe20000000000 */
[----:B------:R-:W0:Y:S01]  /*0c80*/  LDCU UR14, c[0x0][0x3ac] ;  /* 0x00007580ff0e77ac */ /* 0x000e220008000800 */
[C---:B------:R-:W-:Y:S02]  /*0c90*/  IMAD R4, R2.reuse, 0x2, -R7 ;  /* 0x0000000202047824 */ /* 0x040fe400078e0a07 */
[----:B------:R-:W-:Y:S01]  /*0ca0*/  IMAD R6, R2, -0x2, R5 ;  /* 0xfffffffe02067824 */ /* 0x000fe200078e0205 */
[----:B------:R-:W2:Y:S01]  /*0cb0*/  LDCU.64 UR6, c[0x0][0x3a8] ;  /* 0x00007500ff0677ac */ /* 0x000ea20008000a00 */
[----:B------:R-:W-:Y:S01]  /*0cc0*/  VIADD R4, R4, 0x1 ;  /* 0x0000000104047836 */ /* 0x000fe20000000000 */
[----:B------:R-:W3:Y:S01]  /*0cd0*/  LDC.64 R10, c[0x0][0x3a8] ;  /* 0x0000ea00ff0a7b82 */ /* 0x000ee20000000a00 */
[----:B------:R-:W4:Y:S01]  /*0ce0*/  LDCU.64 UR16, c[0x0][0x388] ;  /* 0x00007100ff1077ac */ /* 0x000f220008000a00 */
[----:B------:R-:W0:Y:S04]  /*0cf0*/  LDCU.64 UR12, c[0x0][0x3b0] ;  /* 0x00007600ff0c77ac */ /* 0x000e280008000a00 */
.L_x_62:
[----:B------:R-:W-:Y:S01]  /*0d00*/  VIADD R7, R5, 0x1 ;  /* 0x0000000105077836 */ /* 0x000fe20000000000 */
[----:B------:R-:W-:Y:S04]  /*0d10*/  BSSY.RECONVERGENT B0, `(.L_x_49) ;  /* 0x000004b000007945 */ /* 0x000fe80003800200 */
[----:B------:R-:W-:-:S13]  /*0d20*/  ISETP.GE.AND P0, PT, R2, R7, PT ;  /* 0x000000070200720c */ /* 0x000fda0003f06270 */
[----:B0-----:R-:W-:Y:S05]  /*0d30*/  @P0 BRA `(.L_x_50) ;  /* 0x0000000400200947 */ /* 0x001fea0003800000 */
[----:B------:R-:W5:Y:S04]  /*0d40*/  LDG.E.64 R20, desc[UR4][R16.64] ;  /* 0x0000000410147981 */ /* 0x000f68000c1e1b00 */
[----:B------:R-:W4:Y:S01]  /*0d50*/  LDG.E.64 R38, desc[UR4][R16.64+0x8] ;  /* 0x0000080410267981 */ /* 0x000f22000c1e1b00 */
[----:B------:R-:W1:Y:S01]  /*0d60*/  I2F.F64 R18, R4 ;  /* 0x0000000400127312 */ /* 0x000e620000201c00 */
[----:B--2---:R-:W-:Y:S01]  /*0d70*/  DADD R42, -RZ, |UR6| ;  /* 0x40000006ff2a7e29 */ /* 0x004fe20008000100 */
[----:B------:R-:W-:Y:S01]  /*0d80*/  BSSY.RECONVERGENT B1, `(.L_x_51) ;  /* 0x0000011000017945 */ /* 0x000fe20003800200 */
[----:B------:R-:W-:Y:S01]  /*0d90*/  DSETP.NEU.AND P2, PT, RZ, UR6, PT ;  /* 0x00000006ff007e2a */ /* 0x000fe2000bf4d000 */
[----:B0-----:R-:W-:Y:S02]  /*0da0*/  ISETP.LE.AND P3, PT, RZ, UR14, PT ;  /* 0x0000000eff007c0c */ /* 0x001fe4000bf63270 */
[----:B-1----:R-:W-:Y:S01]  /*0db0*/  SHF.R.U32.HI R0, RZ, 0x14, R19 ;  /* 0x00000014ff007819 */ /* 0x002fe20000011613 */
[----:B------:R-:W-:-:S02]  /*0dc0*/  IMAD.MOV.U32 R40, RZ, RZ, R18 ;  /* 0x000000ffff287224 */ /* 0x000fc400078e0012 */
        /* <DEDUP_REMOVED lines=9> */
[----:B-----5:R-:W-:-:S08]  /*0e60*/  DMUL R20, R12, R20 ;  /* 0x000000140c147228 */ /* 0x020fd00000000000 */
[----:B----4-:R-:W-:-:S11]  /*0e70*/  DFMA R38, R38, UR12, R20 ;  /* 0x0000000c26267c2b */ /* 0x010fd60008000014 */
[----:B---3--:R-:W-:Y:S05]  /*0e80*/  CALL.REL.NOINC `($_Z12tree_builderPdddiddd$__internal_accurate_pow) ;  /* 0x0000000800d87944 */ /* 0x008fea0003c00000 */
[----:B------:R-:W-:Y:S05]  /*0e90*/  BSYNC.RECONVERGENT B1 ;  /* 0x0000000000017941 */ /* 0x000fea0003800200 */
.L_x_51:
        /* <DEDUP_REMOVED lines=16> */
.L_x_52:
        /* <DEDUP_REMOVED lines=16> */
.L_x_54:
[----:B------:R-:W-:Y:S05]  /*10a0*/  BSYNC.RECONVERGENT B1 ;  /* 0x0000000000017941 */ /* 0x000fea0003800200 */
.L_x_53:
[----:B------:R-:W0:Y:S01]  /*10b0*/  LDC.64 R18, c[0x0][0x390] ;  /* 0x0000e400ff127b82 */ /* 0x000e220000000a00 */
[----:B------:R-:W-:Y:S01]  /*10c0*/  ISETP.NE.AND P0, PT, R4, RZ, PT ;  /* 0x000000ff0400720c */ /* 0x000fe20003f05270 */
[----:B------:R-:W-:Y:S02]  /*10d0*/  DSETP.NEU.AND P1, PT, R10, 1, PT ;  /* 0x3ff000000a00742a */ /* 0x000fe40003f2d000 */
[----:B------:R-:W-:Y:S01]  /*10e0*/  DMUL R38, R38, R14 ;  /* 0x0000000e26267228 */ /* 0x000fe20000000000 */
[----:B------:R-:W-:Y:S02]  /*10f0*/  FSEL R8, R20, RZ, P0 ;  /* 0x000000ff14087208 */ /* 0x000fe40000000000 */
[----:B------:R-:W-:Y:S02]  /*1100*/  FSEL R20, R21, 1.875, P0 ;  /* 0x3ff0000015147808 */ /* 0x000fe40000000000 */
[----:B------:R-:W-:Y:S02]  /*1110*/  FSEL R8, R8, RZ, P1 ;  /* 0x000000ff08087208 */ /* 0x000fe40000800000 */
        /* <DEDUP_REMOVED lines=9> */
[----:B------:R0:W-:Y:S02]  /*11b0*/  STG.E.64 desc[UR4][R16.64], R8 ;  /* 0x0000000810007986 */ /* 0x0001e4000c101b04 */
.L_x_50:
[----:B0-2-4-:R-:W-:Y:S05]  /*11c0*/  BSYNC.RECONVERGENT B0 ;  /* 0x0000000000007941 */ /* 0x015fea0003800200 */
.L_x_49:
[----:B------:R-:W-:Y:S01]  /*11d0*/  BAR.SYNC.DEFER_BLOCKING 0x0 ;  /* 0x0000000000007b1d */ /* 0x000fe20000010000 */
[----:B------:R-:W-:-:S05]  /*11e0*/  ISETP.GE.AND P0, PT, R2, R5, PT ;  /* 0x000000050200720c */ /* 0x000fca0003f06270 */
[----:B------:R-:W-:Y:S08]  /*11f0*/  BSSY.RECONVERGENT B0, `(.L_x_55) ;  /* 0x000004c000007945 */ /* 0x000ff00003800200 */
[----:B------:R-:W-:Y:S05]  /*1200*/  @P0 BRA `(.L_x_56) ;  /* 0x0000000400280947 */ /* 0x000fea0003800000 */
[----:B------:R-:W2:Y:S04]  /*1210*/  LDG.E.64 R20, desc[UR4][R16.64] ;  /* 0x0000000410147981 */ /* 0x000ea8000c1e1b00 */
[----:B------:R-:W4:Y:S01]  /*1220*/  LDG.E.64 R18, desc[UR4][R16.64+0x8] ;  /* 0x0000080410127981 */ /* 0x000f22000c1e1b00 */
[----:B------:R-:W-:Y:S01]  /*1230*/  VIADD R8, R4, 0x1 ;  /* 0x0000000104087836 */ /* 0x000fe20000000000 */
[----:B------:R-:W-:Y:S01]  /*1240*/  DADD R42, -RZ, |UR6| ;  /* 0x40000006ff2a7e29 */ /* 0x000fe20008000100 */
[----:B------:R-:W-:Y:S01]  /*1250*/  BSSY.RECONVERGENT B1, `(.L_x_57) ;  /* 0x0000012000017945 */ /* 0x000fe20003800200 */
[----:B------:R-:W-:Y:S01]  /*1260*/  DSETP.NEU.AND P2, PT, RZ, UR6, PT ;  /* 0x00000006ff007e2a */ /* 0x000fe2000bf4d000 */
[----:B------:R-:W-:Y:S02]  /*1270*/  ISETP.LE.AND P3, PT, RZ, UR14, PT ;  /* 0x0000000eff007c0c */ /* 0x000fe4000bf63270 */
[----:B------:R-:W0:Y:S02]  /*1280*/  I2F.F64 R8, R8 ;  /* 0x0000000800087312 */ /* 0x000e240000201c00 */
[----:B0-----:R-:W-:Y:S01]  /*1290*/  SHF.R.U32.HI R0, RZ, 0x14, R9 ;  /* 0x00000014ff007819 */ /* 0x001fe20000011609 */
        /* <DEDUP_REMOVED lines=11> */
[----:B----4-:R-:W-:-:S11]  /*1350*/  DFMA R18, R18, UR12, R20 ;  /* 0x0000000c12127c2b */ /* 0x010fd60008000014 */
[----:B-1-3--:R-:W-:Y:S05]  /*1360*/  CALL.REL.NOINC `($_Z12tree_builderPdddiddd$__internal_accurate_pow) ;  /* 0x0000000400a07944 */ /* 0x00afea0003c00000 */
[----:B------:R-:W-:Y:S05]  /*1370*/  BSYNC.RECONVERGENT B1 ;  /* 0x0000000000017941 */ /* 0x000fea0003800200 */
.L_x_57:
        /* <DEDUP_REMOVED lines=16> */
.L_x_58:
        /* <DEDUP_REMOVED lines=16> */
.L_x_61:
[----:B------:R-:W-:-:S11]  /*1580*/  DADD R20, R8, R10 ;  /* 0x0000000008147229 */ /* 0x000fd6000000000a */
.L_x_60:
[----:B------:R-:W-:Y:S05]  /*1590*/  BSYNC.RECONVERGENT B1 ;  /* 0x0000000000017941 */ /* 0x000fea0003800200 */
.L_x_59:
[----:B------:R-:W0:Y:S01]  /*15a0*/  LDC.64 R22, c[0x0][0x390] ;  /* 0x0000e400ff167b82 */ /* 0x000e220000000a00 */
        /* <DEDUP_REMOVED lines=16> */
.L_x_56:
[----:B------:R-:W-:Y:S05]  /*16b0*/  BSYNC.RECONVERGENT B0 ;  /* 0x0000000000007941 */ /* 0x000fea0003800200 */
.L_x_55:
[----:B------:R-:W-:Y:S01]  /*16c0*/  BAR.SYNC.DEFER_BLOCKING 0x0 ;  /* 0x0000000000007b1d */ /* 0x000fe20000010000 */
[----:B------:R-:W-:Y:S01]  /*16d0*/  ISETP.GT.U32.AND P0, PT, R7, 0x2, PT ;  /* 0x000000020700780c */ /* 0x000fe20003f04070 */
[----:B------:R-:W-:Y:S02]  /*16e0*/  VIADD R6, R6, 0xfffffffe ;  /* 0xfffffffe06067836 */ /* 0x000fe40000000000 */
[----:B------:R-:W-:Y:S02]  /*16f0*/  VIADD R4, R4, 0x2 ;  /* 0x0000000204047836 */ /* 0x000fe40000000000 */
[----:B------:R-:W-:-:S08]  /*1700*/  VIADD R5, R5, 0xfffffffe ;  /* 0xfffffffe05057836 */ /* 0x000fd00000000000 */
[----:B------:R-:W-:Y:S05]  /*1710*/  @P0 BRA `(.L_x_62) ;  /* 0xfffffff400780947 */ /* 0x000fea000383ffff */
[----:B------:R-:W-:Y:S05]  /*1720*/  EXIT ;  /* 0x000000000000794d */ /* 0x000fea0003800000 */
        .weak           $__internal_1_$__cuda_sm20_dblrcp_rn_slowpath_v3
        .type           $__internal_1_$__cuda_sm20_dblrcp_rn_slowpath_v3,@function
        .size           $__internal_1_$__cuda_sm20_dblrcp_rn_slowpath_v3,($_Z12tree_builderPdddiddd$__internal_accurate_pow - $__internal_1_$__cuda_sm20_dblrcp_rn_slowpath_v3)
$__internal_1_$__cuda_sm20_dblrcp_rn_slowpath_v3:
        /* <DEDUP_REMOVED lines=27> */
.L_x_65:
        /* <DEDUP_REMOVED lines=10> */
.L_x_63:
[----:B------:R-:W0:Y:S01]  /*1980*/  LDC R4, c[0x0][0x3a0] ;  /* 0x0000e800ff047b82 */ /* 0x000e220000000800 */
[----:B------:R-:W-:-:S07]  /*1990*/  LOP3.LUT R5, R6, 0x80000, RZ, 0xfc, !PT ;  /* 0x0008000006057812 */ /* 0x000fce00078efcff */
.L_x_64:
[----:B0-----:R-:W-:Y:S02]  /*19a0*/  IMAD.MOV.U32 R14, RZ, RZ, R4 ;  /* 0x000000ffff0e7224 */ /* 0x001fe400078e0004 */
[----:B------:R-:W-:Y:S02]  /*19b0*/  IMAD.MOV.U32 R15, RZ, RZ, R5 ;  /* 0x000000ffff0f7224 */ /* 0x000fe400078e0005 */
[----:B------:R-:W-:Y:S02]  /*19c0*/  IMAD.MOV.U32 R4, RZ, RZ, R0 ;  /* 0x000000ffff047224 */ /* 0x000fe400078e0000 */
[----:B------:R-:W-:-:S04]  /*19d0*/  IMAD.MOV.U32 R5, RZ, RZ, 0x0 ;  /* 0x00000000ff057424 */ /* 0x000fc800078e00ff */
[----:B------:R-:W-:Y:S05]  /*19e0*/  RET.REL.NODEC R4 `(_Z12tree_builderPdddiddd) ;  /* 0xffffffe404847950 */ /* 0x000fea0003c3ffff */
        .type           $_Z12tree_builderPdddiddd$__internal_accurate_pow,@function
        .size           $_Z12tree_builderPdddiddd$__internal_accurate_pow,(.L_x_99 - $_Z12tree_builderPdddiddd$__internal_accurate_pow)
$_Z12tree_builderPdddiddd$__internal_accurate_pow:
[----:B------:R-:W-:Y:S01]  /*19f0*/  ISETP.GT.U32.AND P0, PT, R43, 0xfffff, PT ;  /* 0x000fffff2b00780c */ /* 0x000fe20003f04070 */
[----:B------:R-:W-:Y:S01]  /*1a00*/  IMAD.MOV.U32 R22, RZ, RZ, R43 ;  /* 0x000000ffff167224 */ /* 0x000fe200078e002b */
[----:B------:R-:W-:Y:S01]  /*1a10*/  UMOV UR8, 0x7d2cafe2 ;  /* 0x7d2cafe200087882 */ /* 0x000fe20000000000 */
[----:B------:R-:W-:Y:S01]  /*1a20*/  IMAD.MOV.U32 R26, RZ, RZ, 0x41ad3b5a ;  /* 0x41ad3b5aff1a7424 */ /* 0x000fe200078e00ff */
[----:B------:R-:W-:Y:S01]  /*1a30*/  UMOV UR9, 0x3eb0f5ff ;  /* 0x3eb0f5ff00097882 */ /* 0x000fe20000000000 */
[----:B------:R-:W-:Y:S01]  /*1a40*/  IMAD.MOV.U32 R27, RZ, RZ, 0x3ed0f5d2 ;  /* 0x3ed0f5d2ff1b7424 */ /* 0x000fe200078e00ff */
[----:B------:R-:W-:Y:S01]  /*1a50*/  UMOV UR10, 0x3b39803f ;  /* 0x3b39803f000a7882 */ /* 0x000fe20000000000 */
[----:B------:R-:W-:-:S06]  /*1a60*/  UMOV UR11, 0x3c7abc9e ;  /* 0x3c7abc9e000b7882 */ /* 0x000fcc0000000000 */
[----:B------:R-:W-:Y:S01]  /*1a70*/  @!P0 DMUL R20, R42, 1.80143985094819840000e+16 ;  /* 0x435000002a148828 */ /* 0x000fe20000000000 */
[----:B------:R-:W-:-:S09]  /*1a80*/  SHF.R.U32.HI R43, RZ, 0x14, R43 ;  /* 0x00000014ff2b7819 */ /* 0x000fd2000001162b */
[----:B------:R-:W-:Y:S01]  /*1a90*/  @!P0 IMAD.MOV.U32 R22, RZ, RZ, R21 ;  /* 0x000000ffff168224 */ /* 0x000fe200078e0015 */
[----:B------:R-:W-:Y:S01]  /*1aa0*/  @!P0 LEA.HI R43, R21, 0xffffffca, RZ, 0xc ;  /* 0xffffffca152b8811 */ /* 0x000fe200078f60ff */
[----:B------:R-:W-:Y:S02]  /*1ab0*/  @!P0 IMAD.MOV.U32 R42, RZ, RZ, R20 ;  /* 0x000000ffff2a8224 */ /* 0x000fe400078e0014 */
[----:B------:R-:W-:Y:S01]  /*1ac0*/  IMAD.MOV.U32 R21, RZ, RZ, 0x43300000 ;  /* 0x43300000ff157424 */ /* 0x000fe200078e00ff */
[----:B------:R-:W-:Y:S01]  /*1ad0*/  LOP3.LUT R22, R22, 0x800fffff, RZ, 0xc0, !PT ;  /* 0x800fffff16167812 */ /* 0x000fe200078ec0ff */
[----:B------:R-:W-:-:S03]  /*1ae0*/  IMAD.MOV.U32 R24, RZ, RZ, R42 ;  /* 0x000000ffff187224 */ /* 0x000fc600078e002a */
[----:B------:R-:W-:Y:S01]  /*1af0*/  LOP3.LUT R23, R22, 0x3ff00000, RZ, 0xfc, !PT ;  /* 0x3ff0000016177812 */ /* 0x000fe200078efcff */
[----:B------:R-:W-:-:S03]  /*1b00*/  IMAD.MOV.U32 R22, RZ, RZ, RZ ;  /* 0x000000ffff167224 */ /* 0x000fc600078e00ff */
[----:B------:R-:W-:Y:S01]  /*1b10*/  ISETP.GE.U32.AND P1, PT, R23, 0x3ff6a09f, PT ;  /* 0x3ff6a09f1700780c */ /* 0x000fe20003f26070 */
[----:B------:R-:W-:-:S12]  /*1b20*/  IMAD.MOV.U32 R25, RZ, RZ, R23 ;  /* 0x000000ffff197224 */ /* 0x000fd800078e0017 */
[----:B------:R-:W-:-:S04]  /*1b30*/  @P1 VIADD R20, R25, 0xfff00000 ;  /* 0xfff0000019141836 */ /* 0x000fc80000000000 */
[----:B------:R-:W-:Y:S02]  /*1b40*/  @P1 IMAD.MOV.U32 R25, RZ, RZ, R20 ;  /* 0x000000ffff191224 */ /* 0x000fe400078e0014 */
[C---:B------:R-:W-:Y:S02]  /*1b50*/  VIADD R20, R43.reuse, 0xfffffc01 ;  /* 0xfffffc012b147836 */ /* 0x040fe40000000000 */
[----:B------:R-:W-:Y:S02]  /*1b60*/  @P1 VIADD R20, R43, 0xfffffc02 ;  /* 0xfffffc022b141836 */ /* 0x000fe40000000000 */
[C---:B------:R-:W-:Y:S02]  /*1b70*/  DADD R30, R24.reuse, 1 ;  /* 0x3ff00000181e7429 */ /* 0x040fe40000000000 */
        /* <DEDUP_REMOVED lines=31> */
[----:B------:R-:W-:-:S03]  /*1d70*/  UMOV UR9, 0x3fb55555 ;  /* 0x3fb5555500097882 */ /* 0x000fc60000000000 */
[----:B------:R-:W-:-:S03]  /*1d80*/  DMUL R36, R22, R28 ;  /* 0x0000001c16247228 */ /* 0x000fc60000000000 */
[----:B------:R-:W-:-:S08]  /*1d90*/  DFMA R24, R34, R32, UR8 ;  /* 0x0000000822187e2b */ /* 0x000fd00008000020 */
[----:B------:R-:W-:Y:S01]  /*1da0*/  DADD R30, -R24, UR8 ;  /* 0x00000008181e7e29 */ /* 0x000fe20008000100 */
[----:B------:R-:W-:Y:S01]  /*1db0*/  UMOV UR8, 0xb9e7b0 ;  /* 0x00b9e7b000087882 */ /* 0x000fe20000000000 */
[----:B------:R-:W-:-:S06]  /*1dc0*/  UMOV UR9, 0x3c46a4cb ;  /* 0x3c46a4cb00097882 */ /* 0x000fcc0000000000 */
[----:B------:R-:W-:Y:S02]  /*1dd0*/  DFMA R30, R34, R32, R30 ;  /* 0x00000020221e722b */ /* 0x000fe4000000001e */
[----:B------:R-:W-:Y:S01]  /*1de0*/  DFMA R32, R22, R22, -R28 ;  /* 0x000000161620722b */ /* 0x000fe2000000081c */
[----:B------:R-:W-:Y:S02]  /*1df0*/  VIADD R35, R27, 0x100000 ;  /* 0x001000001b237836 */ /* 0x000fe40000000000 */
[----:B------:R-:W-:-:S06]  /*1e00*/  IMAD.MOV.U32 R34, RZ, RZ, R26 ;  /* 0x000000ffff227224 */ /* 0x000fcc00078e001a */
[----:B------:R-:W-:Y:S02]  /*1e10*/  DFMA R32, R22, R34, R32 ;  /* 0x000000221620722b */ /* 0x000fe40000000020 */
[----:B------:R-:W-:Y:S01]  /*1e20*/  DADD R34, R30, -UR8 ;  /* 0x800000081e227e29 */ /* 0x000fe20008000000 */
[----:B------:R-:W-:Y:S01]  /*1e30*/  UMOV UR8, 0x80000000 ;  /* 0x8000000000087882 */ /* 0x000fe20000000000 */
[----:B------:R-:W-:Y:S01]  /*1e40*/  DFMA R30, R22, R28, -R36 ;  /* 0x0000001c161e722b */ /* 0x000fe20000000824 */
[----:B------:R-:W-:-:S07]  /*1e50*/  UMOV UR9, 0x43300000 ;  /* 0x4330000000097882 */ /* 0x000fce0000000000 */
        /* <DEDUP_REMOVED lines=16> */
[----:B------:R-:W-:Y:S02]  /*1f60*/  DADD R26, R26, R22 ;  /* 0x000000001a1a7229 */ /* 0x000fe40000000016 */
[----:B------:R-:W-:Y:S01]  /*1f70*/  DADD R22, R20, -UR8 ;  /* 0x8000000814167e29 */ /* 0x000fe20008000000 */
[----:B------:R-:W-:Y:S01]  /*1f80*/  UMOV UR8, 0xfefa39ef ;  /* 0xfefa39ef00087882 */ /* 0x000fe20000000000 */
[----:B------:R-:W-:-:S04]  /*1f90*/  UMOV UR9, 0x3fe62e42 ;  /* 0x3fe62e4200097882 */ /* 0x000fc80000000000 */
[----:B------:R-:W-:-:S08]  /*1fa0*/  DADD R24, R28, R26 ;  /* 0x000000001c187229 */ /* 0x000fd0000000001a */
[--C-:B------:R-:W-:Y:S02]  /*1fb0*/  DFMA R20, R22, UR8, R24.reuse ;  /* 0x0000000816147c2b */ /* 0x100fe40008000018 */
[----:B------:R-:W-:-:S06]  /*1fc0*/  DADD R30, R28, -R24 ;  /* 0x000000001c1e7229 */ /* 0x000fcc0000000818 */
[----:B------:R-:W-:Y:S02]  /*1fd0*/  DFMA R28, R22, -UR8, R20 ;  /* 0x80000008161c7c2b */ /* 0x000fe40008000014 */
[----:B------:R-:W-:-:S06]  /*1fe0*/  DADD R30, R26, R30 ;  /* 0x000000001a1e7229 */ /* 0x000fcc000000001e */
[----:B------:R-:W-:Y:S01]  /*1ff0*/  DADD R28, -R24, R28 ;  /* 0x00000000181c7229 */ /* 0x000fe2000000011c */
[C---:B------:R-:W-:Y:S01]  /*2000*/  IMAD.SHL.U32 R24, R41.reuse, 0x2, RZ ;  /* 0x0000000229187824 */ /* 0x040fe200078e00ff */
[----:B------:R-:W-:-:S04]  /*2010*/  LOP3.LUT R25, R41, 0xff0fffff, RZ, 0xc0, !PT ;  /* 0xff0fffff29197812 */ /* 0x000fc800078ec0ff */
[----:B------:R-:W-:Y:S02]  /*2020*/  ISETP.GT.U32.AND P0, PT, R24, -0x2000001, PT ;  /* 0xfdffffff1800780c */ /* 0x000fe40003f04070 */
[----:B------:R-:W-:Y:S01]  /*2030*/  DADD R28, R30, -R28 ;  /* 0x000000001e1c7229 */ /* 0x000fe2000000081c */
[----:B------:R-:W-:Y:S01]  /*2040*/  IMAD.MOV.U32 R24, RZ, RZ, 0x652b82fe ;  /* 0x652b82feff187424 */ /* 0x000fe200078e00ff */
[----:B------:R-:W-:Y:S01]  /*2050*/  SEL R41, R25, R41, P0 ;  /* 0x0000002919297207 */ /* 0x000fe20000000000 */
[----:B------:R-:W-:-:S05]  /*2060*/  IMAD.MOV.U32 R25, RZ, RZ, 0x3ff71547 ;  /* 0x3ff71547ff197424 */ /* 0x000fca00078e00ff */
[----:B------:R-:W-:-:S08]  /*2070*/  DFMA R22, R22, UR10, R28 ;  /* 0x0000000a16167c2b */ /* 0x000fd0000800001c */
[----:B------:R-:W-:-:S08]  /*2080*/  DADD R28, R20, R22 ;  /* 0x00000000141c7229 */ /* 0x000fd00000000016 */
        /* <DEDUP_REMOVED lines=57> */
[----:B------:R-:W-:-:S03]  /*2420*/  @!P0 IMAD R21, R25, 0x100000, R21 ;  /* 0x0010000019158824 */ /* 0x000fc600078e0215 */
[----:B------:R-:W-:Y:S01]  /*2430*/  @!P0 LEA R25, R24, 0x3ff00000, 0x14 ;  /* 0x3ff0000018198811 */ /* 0x000fe200078ea0ff */
[----:B------:R-:W-:-:S06]  /*2440*/  @!P0 IMAD.MOV.U32 R24, RZ, RZ, RZ ;  /* 0x000000ffff188224 */ /* 0x000fcc00078e00ff */
[----:B------:R-:W-:-:S11]  /*2450*/  @!P0 DMUL R26, R20, R24 ;  /* 0x00000018141a8228 */ /* 0x000fd60000000000 */
.L_x_66:
[----:B------:R-:W-:Y:S02]  /*2460*/  DFMA R22, R22, R26, R26 ;  /* 0x0000001a1616722b */ /* 0x000fe4000000001a */
[----:B------:R-:W-:-:S08]  /*2470*/  DSETP.NEU.AND P0, PT, |R26|, +INF , PT ;  /* 0x7ff000001a00742a */ /* 0x000fd00003f0d200 */
[----:B------:R-:W-:Y:S01]  /*2480*/  FSEL R20, R26, R22, !P0 ;  /* 0x000000161a147208 */ /* 0x000fe20004000000 */
[----:B------:R-:W-:Y:S01]  /*2490*/  IMAD.MOV.U32 R22, RZ, RZ, R0 ;  /* 0x000000ffff167224 */ /* 0x000fe200078e0000 */
[----:B------:R-:W-:Y:S01]  /*24a0*/  FSEL R21, R27, R23, !P0 ;  /* 0x000000171b157208 */ /* 0x000fe20004000000 */
[----:B------:R-:W-:-:S04]  /*24b0*/  IMAD.MOV.U32 R23, RZ, RZ, 0x0 ;  /* 0x00000000ff177424 */ /* 0x000fc800078e00ff */
[----:B------:R-:W-:Y:S05]  /*24c0*/  RET.REL.NODEC R22 `(_Z12tree_builderPdddiddd) ;  /* 0xffffffd816cc7950 */ /* 0x000fea0003c3ffff */
.L_x_67:
        /* <DEDUP_REMOVED lines=11> */
.L_x_99:


//--------------------- .text._Z14tree_reductionPdddiddd --------------------------
	.section	.text._Z14tree_reductionPdddiddd,"ax",@progbits
	.align	128
        .global         _Z14tree_reductionPdddiddd
        .type           _Z14tree_reductionPdddiddd,@function
        .size           _Z14tree_reductionPdddiddd,(.L_x_101 - _Z14tree_reductionPdddiddd)
        .other          _Z14tree_reductionPdddiddd,@"STO_CUDA_ENTRY STV_DEFAULT"
_Z14tree_reductionPdddiddd:
.text._Z14tree_reductionPdddiddd:
[----:B------:R-:W-:Y:S08]  /*0000*/  LDC R1, c[0x0][0x37c] ;  /* 0x0000df00ff017b82 */ /* 0x000ff00000000800 */
[----:B------:R-:W0:Y:S02]  /*0010*/  LDC R0, c[0x0][0x398] ;  /* 0x0000e600ff007b82 */ /* 0x000e240000000800 */
[----:B0-----:R-:W-:-:S13]  /*0020*/  ISETP.GE.AND P0, PT, R0, 0x1, PT ;  /* 0x000000010000780c */ /* 0x001fda0003f06270 */
[----:B------:R-:W-:Y:S05]  /*0030*/  @!P0 EXIT ;  /* 0x000000000000894d */ /* 0x000fea0003800000 */
[----:B------:R-:W0:Y:S08]  /*0040*/  LDC R0, c[0x0][0x3a4] ;  /* 0x0000e900ff007b82 */ /* 0x000e300000000800 */
[----:B------:R-:W1:Y:S01]  /*0050*/  LDC.64 R16, c[0x0][0x3a0] ;  /* 0x0000e800ff107b82 */ /* 0x000e620000000a00 */
[----:B0-----:R-:W1:Y:S01]  /*0060*/  MUFU.RCP64H R5, R0 ;  /* 0x0000000000057308 */ /* 0x001e620000001800 */
[----:B------:R-:W-:-:S05]  /*0070*/  VIADD R4, R0, 0x300402 ;  /* 0x0030040200047836 */ /* 0x000fca0000000000 */
[----:B------:R-:W-:Y:S01]  /*0080*/  FSETP.GEU.AND P0, PT, |R4|, 5.8789094863358348022e-39, PT ;  /* 0x004004020400780b */ /* 0x000fe20003f0e200 */
[----:B-1----:R-:W-:-:S08]  /*0090*/  DFMA R2, R4, -R16, 1 ;  /* 0x3ff000000402742b */ /* 0x002fd00000000810 */
[----:B------:R-:W-:Y:S02]  /*00a0*/  DFMA R6, R2, R2, R2 ;  /* 0x000000020206722b */ /* 0x000fe40000000002 */
[----:B------:R-:W0:Y:S06]  /*00b0*/  S2R R2, SR_TID.X ;  /* 0x0000000000027919 */ /* 0x000e2c0000002100 */
[----:B------:R-:W-:-:S08]  /*00c0*/  DFMA R6, R4, R6, R4 ;  /* 0x000000060406722b */ /* 0x000fd00000000004 */
[----:B------:R-:W-:-:S08]  /*00d0*/  DFMA R16, R6, -R16, 1 ;  /* 0x3ff000000610742b */ /* 0x000fd00000000810 */
[----:B------:R-:W-:Y:S01]  /*00e0*/  DFMA R16, R6, R16, R6 ;  /* 0x000000100610722b */ /* 0x000fe20000000006 */
[----:B------:R-:W-:Y:S10]  /*00f0*/  @P0 BRA `(.L_x_68) ;  /* 0x0000000000100947 */ /* 0x000ff40003800000 */
[----:B------:R-:W-:-:S05]  /*0100*/  LOP3.LUT R0, R0, 0x7fffffff, RZ, 0xc0, !PT ;  /* 0x7fffffff00007812 */ /* 0x000fca00078ec0ff */
[----:B------:R-:W-:Y:S01]  /*0110*/  VIADD R3, R0, 0xfff00000 ;  /* 0xfff0000000037836 */ /* 0x000fe20000000000 */
[----:B------:R-:W-:-:S07]  /*0120*/  MOV R0, 0x140 ;  /* 0x0000014000007802 */ /* 0x000fce0000000f00 */
[----:B0-----:R-:W-:Y:S05]  /*0130*/  CALL.REL.NOINC `($__internal_2_$__cuda_sm20_dblrcp_rn_slowpath_v3) ;  /* 0x00000010004c7944 */ /* 0x001fea0003c00000 */
.L_x_68:
[----:B------:R-:W1:Y:S01]  /*0140*/  LDCU UR4, c[0x0][0x398] ;  /* 0x00007300ff0477ac */ /* 0x000e620008000800 */
[----:B------:R-:W2:Y:S01]  /*0150*/  LDC.64 R18, c[0x0][0x3b0] ;  /* 0x0000ec00ff127b82 */ /* 0x000ea20000000a00 */
[----:B------:R-:W3:Y:S07]  /*0160*/  LDCU UR6, c[0x0][0x398] ;  /* 0x00007300ff0677ac */ /* 0x000eee0008000800 */
[----:B------:R-:W0:Y:S01]  /*0170*/  LDC.64 R12, c[0x0][0x380] ;  /* 0x0000e000ff0c7b82 */ /* 0x000e220000000a00 */
[----:B-1----:R-:W-:Y:S01]  /*0180*/  IMAD.U32 R3, RZ, RZ, UR4 ;  /* 0x00000004ff037e24 */ /* 0x002fe2000f8e00ff */
[----:B------:R-:W1:Y:S01]  /*0190*/  LDCU.64 UR4, c[0x0][0x358] ;  /* 0x00006b00ff0477ac */ /* 0x000e620008000a00 */
[----:B---3--:R-:W-:-:S03]  /*01a0*/  IMAD.U32 R7, RZ, RZ, UR6 ;  /* 0x00000006ff077e24 */ /* 0x008fc6000f8e00ff */
[----:B------:R-:W-:Y:S01]  /*01b0*/  LOP3.LUT R0, R3, 0x1, RZ, 0xc0, !PT ;  /* 0x0000000103007812 */ /* 0x000fe200078ec0ff */
[----:B--2---:R-:W-:-:S03]  /*01c0*/  DADD R14, -R18, 1 ;  /* 0x3ff00000120e7429 */ /* 0x004fc60000000100 */
[----:B------:R-:W-:Y:S01]  /*01d0*/  ISETP.NE.U32.AND P0, PT, R0, 0x1, PT ;  /* 0x000000010000780c */ /* 0x000fe20003f05070 */
[----:B0-----:R-:W-:-:S12]  /*01e0*/  IMAD.WIDE.U32 R12, R2, 0x8, R12 ;  /* 0x00000008020c7825 */ /* 0x001fd800078e000c */
[----:B-1----:R-:W-:Y:S05]  /*01f0*/  @P0 BRA `(.L_x_69) ;  /* 0x0000000400600947 */ /* 0x002fea0003800000 */
        /* <DEDUP_REMOVED lines=27> */
[----:B------:R-:W-:Y:S05]  /*03b0*/  CALL.REL.NOINC `($_Z14tree_reductionPdddiddd$__internal_accurate_pow) ;  /* 0x00000010005c7944 */ /* 0x000fea0003c00000 */
[----:B------:R-:W-:Y:S05]  /*03c0*/  BSYNC.RECONVERGENT B1 ;  /* 0x0000000000017941 */ /* 0x000fea0003800200 */
.L_x_72:
        /* <DEDUP_REMOVED lines=18> */
.L_x_73:
        /* <DEDUP_REMOVED lines=17> */
.L_x_76:
[----:B------:R-:W-:-:S11]  /*0600*/  DADD R22, R6, R10 ;  /* 0x0000000006167229 */ /* 0x000fd6000000000a */
.L_x_75:
[----:B------:R-:W-:Y:S05]  /*0610*/  BSYNC.RECONVERGENT B1 ;  /* 0x0000000000017941 */ /* 0x000fea0003800200 */
.L_x_74:
        /* <DEDUP_REMOVED lines=18> */
.L_x_71:
[----:B------:R-:W-:Y:S05]  /*0740*/  BSYNC.RECONVERGENT B0 ;  /* 0x0000000000007941 */ /* 0x000fea0003800200 */
.L_x_70:
[----:B------:R-:W1:Y:S02]  /*0750*/  LDC R3, c[0x0][0x398] ;  /* 0x0000e600ff037b82 */ /* 0x000e640000000800 */
[----:B-1----:R-:W-:-:S06]  /*0760*/  VIADD R7, R3, 0xffffffff ;  /* 0xffffffff03077836 */ /* 0x002fcc0000000000 */
[----:B------:R-:W-:Y:S06]  /*0770*/  BAR.SYNC.DEFER_BLOCKING 0x0 ;  /* 0x0000000000007b1d */ /* 0x000fec0000010000 */
.L_x_69:
        /* <DEDUP_REMOVED lines=12> */
.L_x_90:
[----:B------:R-:W-:Y:S01]  /*0840*/  VIADD R7, R5, 0x1 ;  /* 0x0000000105077836 */ /* 0x000fe20000000000 */
[----:B------:R-:W-:Y:S04]  /*0850*/  BSSY.RECONVERGENT B0, `(.L_x_77) ;  /* 0x000004b000007945 */ /* 0x000fe80003800200 */
[----:B------:R-:W-:-:S13]  /*0860*/  ISETP.GE.U32.AND P0, PT, R2, R7, PT ;  /* 0x000000070200720c */ /* 0x000fda0003f06070 */
        /* <DEDUP_REMOVED lines=21> */
[----:B---3--:R-:W-:Y:S05]  /*09c0*/  CALL.REL.NOINC `($_Z14tree_reductionPdddiddd$__internal_accurate_pow) ;  /* 0x0000000800d87944 */ /* 0x008fea0003c00000 */
[----:B------:R-:W-:Y:S05]  /*09d0*/  BSYNC.RECONVERGENT B1 ;  /* 0x0000000000017941 */ /* 0x000fea0003800200 */
.L_x_79:
        /* <DEDUP_REMOVED lines=16> */
.L_x_80:
        /* <DEDUP_REMOVED lines=16> */
.L_x_82:
[----:B------:R-:W-:Y:S05]  /*0be0*/  BSYNC.RECONVERGENT B1 ;  /* 0x0000000000017941 */ /* 0x000fea0003800200 */
.L_x_81:
        /* <DEDUP_REMOVED lines=17> */
.L_x_78:
[----:B0-2-4-:R-:W-:Y:S05]  /*0d00*/  BSYNC.RECONVERGENT B0 ;  /* 0x0000000000007941 */ /* 0x015fea0003800200 */
.L_x_77:
[----:B------:R-:W-:Y:S01]  /*0d10*/  BAR.SYNC.DEFER_BLOCKING 0x0 ;  /* 0x0000000000007b1d */ /* 0x000fe20000010000 */
[----:B------:R-:W-:-:S05]  /*0d20*/  ISETP.GE.U32.AND P0, PT, R2, R5, PT ;  /* 0x000000050200720c */ /* 0x000fca0003f06070 */
        /* <DEDUP_REMOVED lines=23> */
[----:B-1-3--:R-:W-:Y:S05]  /*0ea0*/  CALL.REL.NOINC `($_Z14tree_reductionPdddiddd$__internal_accurate_pow) ;  /* 0x0000000400a07944 */ /* 0x00afea0003c00000 */
[----:B------:R-:W-:Y:S05]  /*0eb0*/  BSYNC.RECONVERGENT B1 ;  /* 0x0000000000017941 */ /* 0x000fea0003800200 */
.L_x_85:
        /* <DEDUP_REMOVED lines=16> */
.L_x_86:
        /* <DEDUP_REMOVED lines=16> */
.L_x_89:
[----:B------:R-:W-:-:S11]  /*10c0*/  DADD R22, R8, R10 ;  /* 0x0000000008167229 */ /* 0x000fd6000000000a */
.L_x_88:
[----:B------:R-:W-:Y:S05]  /*10d0*/  BSYNC.RECONVERGENT B1 ;  /* 0x0000000000017941 */ /* 0x000fea0003800200 */
.L_x_87:
[----:B------:R-:W0:Y:S01]  /*10e0*/  LDC.64 R20, c[0x0][0x390] ;  /* 0x0000e400ff147b82 */ /* 0x000e220000000a00 */
[----:B------:R-:W-:Y:S01]  /*10f0*/  ISETP.NE.AND P0, PT, R6, 0x1, PT ;  /* 0x000000010600780c */ /* 0x000fe20003f05270 */
        /* <DEDUP_REMOVED lines=15> */
.L_x_84:
[----:B------:R-:W-:Y:S05]  /*11f0*/  BSYNC.RECONVERGENT B0 ;  /* 0x0000000000007941 */ /* 0x000fea0003800200 */
.L_x_83:
[----:B------:R-:W-:Y:S01]  /*1200*/  BAR.SYNC.DEFER_BLOCKING 0x0 ;  /* 0x0000000000007b1d */ /* 0x000fe20000010000 */
[----:B------:R-:W-:Y:S01]  /*1210*/  ISETP.GT.U32.AND P0, PT, R7, 0x2, PT ;  /* 0x000000020700780c */ /* 0x000fe20003f04070 */
[----:B------:R-:W-:Y:S02]  /*1220*/  VIADD R6, R6, 0xfffffffe ;  /* 0xfffffffe06067836 */ /* 0x000fe40000000000 */
[----:B------:R-:W-:Y:S02]  /*1230*/  VIADD R4, R4, 0x2 ;  /* 0x0000000204047836 */ /* 0x000fe40000000000 */
[----:B------:R-:W-:-:S08]  /*1240*/  VIADD R5, R5, 0xfffffffe ;  /* 0xfffffffe05057836 */ /* 0x000fd00000000000 */
[----:B------:R-:W-:Y:S05]  /*1250*/  @P0 BRA `(.L_x_90) ;  /* 0xfffffff400780947 */ /* 0x000fea000383ffff */
[----:B------:R-:W-:Y:S05]  /*1260*/  EXIT ;  /* 0x000000000000794d */ /* 0x000fea0003800000 */
        .weak           $__internal_2_$__cuda_sm20_dblrcp_rn_slowpath_v3
        .type           $__internal_2_$__cuda_sm20_dblrcp_rn_slowpath_v3,@function
        .size           $__internal_2_$__cuda_sm20_dblrcp_rn_slowpath_v3,($_Z14tree_reductionPdddiddd$__internal_accurate_pow - $__internal_2_$__cuda_sm20_dblrcp_rn_slowpath_v3)
$__internal_2_$__cuda_sm20_dblrcp_rn_slowpath_v3:
        /* <DEDUP_REMOVED lines=27> */
.L_x_93:
        /* <DEDUP_REMOVED lines=10> */
.L_x_91:
[----:B------:R-:W0:Y:S01]  /*14c0*/  LDC R4, c[0x0][0x3a0] ;  /* 0x0000e800ff047b82 */ /* 0x000e220000000800 */
[----:B------:R-:W-:-:S07]  /*14d0*/  LOP3.LUT R5, R6, 0x80000, RZ, 0xfc, !PT ;  /* 0x0008000006057812 */ /* 0x000fce00078efcff */
.L_x_92:
[----:B0-----:R-:W-:Y:S02]  /*14e0*/  IMAD.MOV.U32 R16, RZ, RZ, R4 ;  /* 0x000000ffff107224 */ /* 0x001fe400078e0004 */
[----:B------:R-:W-:Y:S02]  /*14f0*/  IMAD.MOV.U32 R17, RZ, RZ, R5 ;  /* 0x000000ffff117224 */ /* 0x000fe400078e0005 */
[----:B------:R-:W-:Y:S02]  /*1500*/  IMAD.MOV.U32 R4, RZ, RZ, R0 ;  /* 0x000000ffff047224 */ /* 0x000fe400078e0000 */
[----:B------:R-:W-:-:S04]  /*1510*/  IMAD.MOV.U32 R5, RZ, RZ, 0x0 ;  /* 0x00000000ff057424 */ /* 0x000fc800078e00ff */
[----:B------:R-:W-:Y:S05]  /*1520*/  RET.REL.NODEC R4 `(_Z14tree_reductionPdddiddd) ;  /* 0xffffffe804b47950 */ /* 0x000fea0003c3ffff */
        .type           $_Z14tree_reductionPdddiddd$__internal_accurate_pow,@function
        .size           $_Z14tree_reductionPdddiddd$__internal_accurate_pow,(.L_x_101 - $_Z14tree_reductionPdddiddd$__internal_accurate_pow)
$_Z14tree_reductionPdddiddd$__internal_accurate_pow:
[----:B------:R-:W-:Y:S01]  /*1530*/  ISETP.GT.U32.AND P0, PT, R43, 0xfffff, PT ;  /* 0x000fffff2b00780c */ /* 0x000fe20003f04070 */
[----:B------:R-:W-:Y:S01]  /*1540*/  IMAD.MOV.U32 R22, RZ, RZ, R43 ;  /* 0x000000ffff167224 */ /* 0x000fe200078e002b */
[----:B------:R-:W-:Y:S01]  /*1550*/  UMOV UR6, 0x7d2cafe2 ;  /* 0x7d2cafe200067882 */ /* 0x000fe20000000000 */
[----:B------:R-:W-:Y:S01]  /*1560*/  IMAD.MOV.U32 R24, RZ, RZ, R42 ;  /* 0x000000ffff187224 */ /* 0x000fe200078e002a */
[----:B------:R-:W-:Y:S01]  /*1570*/  UMOV UR7, 0x3eb0f5ff ;  /* 0x3eb0f5ff00077882 */ /* 0x000fe20000000000 */
[----:B------:R-:W-:Y:S01]  /*1580*/  IMAD.MOV.U32 R26, RZ, RZ, 0x41ad3b5a ;  /* 0x41ad3b5aff1a7424 */ /* 0x000fe200078e00ff */
[----:B------:R-:W-:Y:S01]  /*1590*/  UMOV UR8, 0x3b39803f ;  /* 0x3b39803f00087882 */ /* 0x000fe20000000000 */
[----:B------:R-:W-:Y:S01]  /*15a0*/  IMAD.MOV.U32 R27, RZ, RZ, 0x3ed0f5d2 ;  /* 0x3ed0f5d2ff1b7424 */ /* 0x000fe200078e00ff */
[----:B------:R-:W-:-:S05]  /*15b0*/  UMOV UR9, 0x3c7abc9e ;  /* 0x3c7abc9e00097882 */ /* 0x000fca0000000000 */
[----:B------:R-:W-:Y:S01]  /*15c0*/  @!P0 DMUL R20, R42, 1.80143985094819840000e+16 ;  /* 0x435000002a148828 */ /* 0x000fe20000000000 */
[----:B------:R-:W-:-:S09]  /*15d0*/  SHF.R.U32.HI R43, RZ, 0x14, R43 ;  /* 0x00000014ff2b7819 */ /* 0x000fd2000001162b */
[----:B------:R-:W-:Y:S01]  /*15e0*/  @!P0 IMAD.MOV.U32 R22, RZ, RZ, R21 ;  /* 0x000000ffff168224 */ /* 0x000fe200078e0015 */
[----:B------:R-:W-:Y:S01]  /*15f0*/  @!P0 LEA.HI R43, R21, 0xffffffca, RZ, 0xc ;  /* 0xffffffca152b8811 */ /* 0x000fe200078f60ff */
[----:B------:R-:W-:Y:S02]  /*1600*/  @!P0 IMAD.MOV.U32 R24, RZ, RZ, R20 ;  /* 0x000000ffff188224 */ /* 0x000fe400078e0014 */
[----:B------:R-:W-:Y:S01]  /*1610*/  IMAD.MOV.U32 R21, RZ, RZ, 0x43300000 ;  /* 0x43300000ff157424 */ /* 0x000fe200078e00ff */
[----:B------:R-:W-:Y:S01]  /*1620*/  LOP3.LUT R22, R22, 0x800fffff, RZ, 0xc0, !PT ;  /* 0x800fffff16167812 */ /* 0x000fe200078ec0ff */
[----:B------:R-:W-:-:S03]  /*1630*/  VIADD R20, R43, 0xfffffc01 ;  /* 0xfffffc012b147836 */ /* 0x000fc60000000000 */
[----:B------:R-:W-:Y:S01]  /*1640*/  LOP3.LUT R25, R22, 0x3ff00000, RZ, 0xfc, !PT ;  /* 0x3ff0000016197812 */ /* 0x000fe200078efcff */
[----:B------:R-:W-:-:S03]  /*1650*/  IMAD.MOV.U32 R22, RZ, RZ, RZ ;  /* 0x000000ffff167224 */ /* 0x000fc600078e00ff */
[----:B------:R-:W-:-:S13]  /*1660*/  ISETP.GE.U32.AND P1, PT, R25, 0x3ff6a09f, PT ;  /* 0x3ff6a09f1900780c */ /* 0x000fda0003f26070 */
[----:B------:R-:W-:Y:S02]  /*1670*/  @P1 VIADD R23, R25, 0xfff00000 ;  /* 0xfff0000019171836 */ /* 0x000fe40000000000 */
[----:B------:R-:W-:Y:S02]  /*1680*/  @P1 VIADD R20, R43, 0xfffffc02 ;  /* 0xfffffc022b141836 */ /* 0x000fe40000000000 */
[----:B------:R-:W-:-:S03]  /*1690*/  @P1 IMAD.MOV.U32 R25, RZ, RZ, R23 ;  /* 0x000000ffff191224 */ /* 0x000fc600078e0017 */
[----:B------:R-:W-:-:S03]  /*16a0*/  LOP3.LUT R20, R20, 0x80000000, RZ, 0x3c, !PT ;  /* 0x8000000014147812 */ /* 0x000fc600078e3cff */
[C---:B------:R-:W-:Y:S02]  /*16b0*/  DADD R30, R24.reuse, 1 ;  /* 0x3ff00000181e7429 */ /* 0x040fe40000000000 */
[----:B------:R-:W-:-:S04]  /*16c0*/  DADD R24, R24, -1 ;  /* 0xbff0000018187429 */ /* 0x000fc80000000000 */
        /* <DEDUP_REMOVED lines=70> */
[----:B------:R-:W-:-:S05]  /*1b30*/  IMAD.SHL.U32 R24, R41, 0x2, RZ ;  /* 0x0000000229187824 */ /* 0x000fca00078e00ff */
[----:B------:R-:W-:Y:S02]  /*1b40*/  ISETP.GT.U32.AND P0, PT, R24, -0x2000001, PT ;  /* 0xfdffffff1800780c */ /* 0x000fe40003f04070 */
[----:B------:R-:W-:-:S08]  /*1b50*/  DADD R28, R30, -R28 ;  /* 0x000000001e1c7229 */ /* 0x000fd0000000081c */
[----:B------:R-:W-:Y:S01]  /*1b60*/  DFMA R22, R22, UR8, R28 ;  /* 0x0000000816167c2b */ /* 0x000fe2000800001c */
[----:B------:R-:W-:Y:S01]  /*1b70*/  LOP3.LUT R29, R41, 0xff0fffff, RZ, 0xc0, !PT ;  /* 0xff0fffff291d7812 */ /* 0x000fe200078ec0ff */
[----:B------:R-:W-:-:S03]  /*1b80*/  IMAD.MOV.U32 R28, RZ, RZ, R40 ;  /* 0x000000ffff1c7224 */ /* 0x000fc600078e0028 */
[----:B------:R-:W-:-:S03]  /*1b90*/  SEL R29, R29, R41, P0 ;  /* 0x000000291d1d7207 */ /* 0x000fc60000000000 */
[----:B------:R-:W-:-:S08]  /*1ba0*/  DADD R24, R20, R22 ;  /* 0x0000000014187229 */ /* 0x000fd00000000016 */
[----:B------:R-:W-:Y:S02]  /*1bb0*/  DADD R20, R20, -R24 ;  /* 0x0000000014147229 */ /* 0x000fe40000000818 */
[----:B------:R-:W-:-:S06]  /*1bc0*/  DMUL R30, R24, R28 ;  /* 0x0000001c181e7228 */ /* 0x000fcc0000000000 */
[----:B------:R-:W-:Y:S02]  /*1bd0*/  DADD R20, R22, R20 ;  /* 0x0000000016147229 */ /* 0x000fe40000000014 */
[----:B------:R-:W-:-:S08]  /*1be0*/  DFMA R24, R24, R28, -R30 ;  /* 0x0000001c1818722b */ /* 0x000fd0000000081e */
[----:B------:R-:W-:Y:S01]  /*1bf0*/  DFMA R28, R20, R28, R24 ;  /* 0x0000001c141c722b */ /* 0x000fe20000000018 */
[----:B------:R-:W-:Y:S02]  /*1c00*/  IMAD.MOV.U32 R20, RZ, RZ, 0x652b82fe ;  /* 0x652b82feff147424 */ /* 0x000fe400078e00ff */
[----:B------:R-:W-:-:S05]  /*1c10*/  IMAD.MOV.U32 R21, RZ, RZ, 0x3ff71547 ;  /* 0x3ff71547ff157424 */ /* 0x000fca00078e00ff */
        /* <DEDUP_REMOVED lines=56> */
.L_x_94:
[----:B------:R-:W-:Y:S01]  /*1fa0*/  DFMA R28, R28, R26, R26 ;  /* 0x0000001a1c1c722b */ /* 0x000fe2000000001a */
[----:B------:R-:W-:Y:S01]  /*1fb0*/  IMAD.MOV.U32 R20, RZ, RZ, R0 ;  /* 0x000000ffff147224 */ /* 0x000fe200078e0000 */
[----:B------:R-:W-:Y:S01]  /*1fc0*/  DSETP.NEU.AND P0, PT, |R26|, +INF , PT ;  /* 0x7ff000001a00742a */ /* 0x000fe20003f0d200 */
[----:B------:R-:W-:-:S07]  /*1fd0*/  IMAD.MOV.U32 R21, RZ, RZ, 0x0 ;  /* 0x00000000ff157424 */ /* 0x000fce00078e00ff */
[----:B------:R-:W-:Y:S02]  /*1fe0*/  FSEL R22, R26, R28, !P0 ;  /* 0x0000001c1a167208 */ /* 0x000fe40004000000 */
[----:B------:R-:W-:Y:S01]  /*1ff0*/  FSEL R23, R27, R29, !P0 ;  /* 0x0000001d1b177208 */ /* 0x000fe20004000000 */
[----:B------:R-:W-:Y:S06]  /*2000*/  RET.REL.NODEC R20 `(_Z14tree_reductionPdddiddd) ;  /* 0xffffffdc14fc7950 */ /* 0x000fec0003c3ffff */
.L_x_95:
        /* <DEDUP_REMOVED lines=15> */
.L_x_101:


//--------------------- .nv.shared._Z19tree_builder_sharedPdddiddd --------------------------
	.section	.nv.shared._Z19tree_builder_sharedPdddiddd,"aw",@nobits
	.sectionflags	@""
	.align	8
.nv.shared._Z19tree_builder_sharedPdddiddd:
	.zero		3072


//--------------------- .nv.shared.reserved.0     --------------------------
	.section	.nv.shared.reserved.0,"aw",@nobits
	.weak		__nv_reservedSMEM_offset_0_alias
	.size		__nv_reservedSMEM_offset_0_alias, 0, 64
	.other		__nv_reservedSMEM_offset_0_alias,@"STO_CUDA_RESERVED_SHARED STV_DEFAULT"
__nv_reservedSMEM_offset_0_alias:
	.zero		0
	.zero		64


//--------------------- .nv.constant0._Z19tree_builder_sharedPdddiddd --------------------------
	.section	.nv.constant0._Z19tree_builder_sharedPdddiddd,"a",@progbits
	.sectionflags	@""
	.align	4
.nv.constant0._Z19tree_builder_sharedPdddiddd:
	.zero		952


//--------------------- .nv.constant0._Z12tree_builderPdddiddd --------------------------
	.section	.nv.constant0._Z12tree_builderPdddiddd,"a",@progbits
	.sectionflags	@""
	.align	4
.nv.constant0._Z12tree_builderPdddiddd:
	.zero		952


//--------------------- .nv.constant0._Z14tree_reductionPdddiddd --------------------------
	.section	.nv.constant0._Z14tree_reductionPdddiddd,"a",@progbits
	.sectionflags	@""
	.align	4
.nv.constant0._Z14tree_reductionPdddiddd:
	.zero		952


//--------------------- SYMBOLS --------------------------

	.type		.nv.reservedSmem.offset0,@object
	.size		.nv.reservedSmem.offset0,0x4
	.type		.nv.reservedSmem.cap,@object
	.size		.nv.reservedSmem.cap,0x4
